// auto-generated by cutlass_sweep.gemm — config: {"arch": "sm_90", "cluster_m": 1, "cluster_n": 1, "dtype": "fp32", "dtype_b": "fp32", "layout": "nt", "stages": 6, "tile_k": 128, "tile_m": 128, "tile_n": 128}
#include "cutlass/cutlass.h"
#include "cutlass/gemm/collective/collective_builder.hpp"
#include "cutlass/gemm/device/gemm_universal_adapter.h"
#include "cutlass/gemm/kernel/gemm_universal.hpp"
#include "cutlass/epilogue/collective/collective_builder.hpp"

using ElemA = float;
using ElemB = float;
using ElemCD = float;
using Acc  = float;
using TileShape    = cute::Shape<cute::_128, cute::_128, cute::_128>;
using ClusterShape = cute::Shape<cute::_1, cute::_1, cute::_1>;

using CollectiveEpilogue = typename cutlass::epilogue::collective::CollectiveBuilder<
    cutlass::arch::Sm90, cutlass::arch::OpClassTensorOp,
    TileShape, ClusterShape,
    cutlass::epilogue::collective::EpilogueTileAuto,
    Acc, Acc,
    ElemCD, cutlass::layout::RowMajor, 128 / cutlass::sizeof_bits<ElemCD>::value,
    ElemCD, cutlass::layout::RowMajor, 128 / cutlass::sizeof_bits<ElemCD>::value,
    cutlass::epilogue::collective::EpilogueScheduleAuto
  >::CollectiveOp;

using CollectiveMainloop = typename cutlass::gemm::collective::CollectiveBuilder<
    cutlass::arch::Sm90, cutlass::arch::OpClassTensorOp,
    ElemA, cutlass::layout::RowMajor, 128 / cutlass::sizeof_bits<ElemA>::value,
    ElemB, cutlass::layout::ColumnMajor, 128 / cutlass::sizeof_bits<ElemB>::value,
    Acc,
    TileShape, ClusterShape,
    cutlass::gemm::collective::StageCount<6>,
    cutlass::gemm::collective::KernelScheduleAuto
  >::CollectiveOp;

using GemmKernel = cutlass::gemm::kernel::GemmUniversal<
    cute::Shape<int,int,int,int>,
    CollectiveMainloop,
    CollectiveEpilogue
>;
using Gemm = cutlass::gemm::device::GemmUniversalAdapter<GemmKernel>;

// Force the device kernel symbol into the cubin without needing a host main.
auto* _anchor = &cutlass::device_kernel<GemmKernel>;


// ===== COMPILED SASS (sm_90a) =====

	.target	sm_90a

	.elftype	@"ET_EXEC"


//--------------------- .note.nv.tkinfo           --------------------------
	.section	.note.nv.tkinfo,"",@"SHT_NOTE"
	.sectionflags	@"SHF_NOTE_NV_TKINFO"
	.tkinfo
        /*0018*/ 	.word	0x00000002
        /*0030*/ 	.string	""
        /*0030*/ 	.string	"ptxas"
        /*0030*/ 	.string	"Cuda compilation tools, release 13.0, V13.0.88"
        /*0030*/ 	.string	"Build cuda_13.0.r13.0/compiler.36424714_0"
        /*0030*/ 	.string	"-arch sm_90a -m 64 "



//--------------------- .note.nv.cuinfo           --------------------------
	.section	.note.nv.cuinfo,"",@"SHT_NOTE"
	.sectionflags	@"SHF_NOTE_NV_CUINFO"
        /*0018*/ 	.short	0x0002
        /*001a*/ 	.short	0x005a
        /*001c*/ 	.short	0x0082
	.zero		2


//--------------------- .nv.info                  --------------------------
	.section	.nv.info,"",@"SHT_CUDA_INFO"
	.align	4


	//----- nvinfo : EIATTR_REGCOUNT
	.align		4
        /*0000*/ 	.byte	0x04, 0x2f
        /*0002*/ 	.short	(.L_15 - .L_14)
	.align		4
.L_14:
        /*0004*/ 	.word	index@(_ZN7cutlass13device_kernelINS_4gemm6kernel13GemmUniversalIN4cute5tupleIJiiiiEEENS1_10collective13CollectiveMmaINS1_34MainloopSm90TmaGmmaWarpSpecializedILi6ENS5_IJNS4_1CILi1EEESB_SB_EEENS1_35KernelTmaWarpSpecializedCooperativeEEENS5_IJNSA_ILi128EEESF_SF_EEEfNS5_IJlSB_lEEEfSH_NS4_8TiledMMAINS4_8MMA_AtomIJNS4_4SM904GMMA30MMA_64x128x8_F32TF32TF32_SS_TNILNSL_7ScaleInE1ELSN_1EEEEEENS4_6LayoutINS5_IJNSA_ILi2EEESB_SB_EEENS5_IJSB_NSA_ILi0EEEST_EEEEENS5_IJNS4_10UnderscoreESW_SW_EEEEENS4_13SM90_TMA_LOADENS4_14ComposedLayoutINS4_7SwizzleILi3ELi4ELi3EEENS4_18smem_ptr_flag_bitsILi32EEENSQ_INS5_IJNSA_ILi8EEENSA_ILi32EEEEEENS5_IJS16_SB_EEEEEEEvNS4_8identityESZ_S1A_vS1B_EENS_8epilogue10collective6detail29Sm90TmaWarpSpecializedAdapterINS1E_15DefaultEpilogueIfSH_SH_NS1D_6thread17LinearCombinationIfLi1EffLNS1I_9ScaleType4KindE0ELNS_15FloatRoundStyleE2EfEENS1_15EpilogueDefaultEEEEEvvEEEEvNT_6ParamsE)
        /*0008*/ 	.word	0x000000a8


	//----- nvinfo : EIATTR_FRAME_SIZE
	.align		4
.L_15:
        /*000c*/ 	.byte	0x04, 0x11
        /*000e*/ 	.short	(.L_17 - .L_16)
	.align		4
.L_16:
        /*0010*/ 	.word	index@(_ZN7cutlass13device_kernelINS_4gemm6kernel13GemmUniversalIN4cute5tupleIJiiiiEEENS1_10collective13CollectiveMmaINS1_34MainloopSm90TmaGmmaWarpSpecializedILi6ENS5_IJNS4_1CILi1EEESB_SB_EEENS1_35KernelTmaWarpSpecializedCooperativeEEENS5_IJNSA_ILi128EEESF_SF_EEEfNS5_IJlSB_lEEEfSH_NS4_8TiledMMAINS4_8MMA_AtomIJNS4_4SM904GMMA30MMA_64x128x8_F32TF32TF32_SS_TNILNSL_7ScaleInE1ELSN_1EEEEEENS4_6LayoutINS5_IJNSA_ILi2EEESB_SB_EEENS5_IJSB_NSA_ILi0EEEST_EEEEENS5_IJNS4_10UnderscoreESW_SW_EEEEENS4_13SM90_TMA_LOADENS4_14ComposedLayoutINS4_7SwizzleILi3ELi4ELi3EEENS4_18smem_ptr_flag_bitsILi32EEENSQ_INS5_IJNSA_ILi8EEENSA_ILi32EEEEEENS5_IJS16_SB_EEEEEEEvNS4_8identityESZ_S1A_vS1B_EENS_8epilogue10collective6detail29Sm90TmaWarpSpecializedAdapterINS1E_15DefaultEpilogueIfSH_SH_NS1D_6thread17LinearCombinationIfLi1EffLNS1I_9ScaleType4KindE0ELNS_15FloatRoundStyleE2EfEENS1_15EpilogueDefaultEEEEEvvEEEEvNT_6ParamsE)
        /*0014*/ 	.word	0x00000000


	//----- nvinfo : EIATTR_MIN_STACK_SIZE
	.align		4
.L_17:
        /*0018*/ 	.byte	0x04, 0x12
        /*001a*/ 	.short	(.L_19 - .L_18)
	.align		4
.L_18:
        /*001c*/ 	.word	index@(_ZN7cutlass13device_kernelINS_4gemm6kernel13GemmUniversalIN4cute5tupleIJiiiiEEENS1_10collective13CollectiveMmaINS1_34MainloopSm90TmaGmmaWarpSpecializedILi6ENS5_IJNS4_1CILi1EEESB_SB_EEENS1_35KernelTmaWarpSpecializedCooperativeEEENS5_IJNSA_ILi128EEESF_SF_EEEfNS5_IJlSB_lEEEfSH_NS4_8TiledMMAINS4_8MMA_AtomIJNS4_4SM904GMMA30MMA_64x128x8_F32TF32TF32_SS_TNILNSL_7ScaleInE1ELSN_1EEEEEENS4_6LayoutINS5_IJNSA_ILi2EEESB_SB_EEENS5_IJSB_NSA_ILi0EEEST_EEEEENS5_IJNS4_10UnderscoreESW_SW_EEEEENS4_13SM90_TMA_LOADENS4_14ComposedLayoutINS4_7SwizzleILi3ELi4ELi3EEENS4_18smem_ptr_flag_bitsILi32EEENSQ_INS5_IJNSA_ILi8EEENSA_ILi32EEEEEENS5_IJS16_SB_EEEEEEEvNS4_8identityESZ_S1A_vS1B_EENS_8epilogue10collective6detail29Sm90TmaWarpSpecializedAdapterINS1E_15DefaultEpilogueIfSH_SH_NS1D_6thread17LinearCombinationIfLi1EffLNS1I_9ScaleType4KindE0ELNS_15FloatRoundStyleE2EfEENS1_15EpilogueDefaultEEEEEvvEEEEvNT_6ParamsE)
        /*0020*/ 	.word	0x00000000
.L_19:


//--------------------- .nv.compat                --------------------------
	.section	.nv.compat,"",@"SHT_CUDA_COMPAT_INFO"
	.align	4
        /*0000*/ 	.byte	0x02, 0x09, 0x01, 0x00, 0x02, 0x02, 0x04, 0x00, 0x02, 0x05, 0x05, 0x00, 0x03, 0x07, 0x01, 0x01
        /*0010*/ 	.byte	0x02, 0x03, 0x01, 0x00, 0x02, 0x06, 0x01, 0x00, 0x04, 0x0b, 0x08, 0x00, 0x00, 0x00, 0x00, 0x00
        /*0020*/ 	.byte	0x00, 0x00, 0x00, 0x00


//--------------------- .nv.info._ZN7cutlass13device_kernelINS_4gemm6kernel13GemmUniversalIN4cute5tupleIJiiiiEEENS1_10collective13CollectiveMmaINS1_34MainloopSm90TmaGmmaWarpSpecializedILi6ENS5_IJNS4_1CILi1EEESB_SB_EEENS1_35KernelTmaWarpSpecializedCooperativeEEENS5_IJNSA_ILi128EEESF_SF_EEEfNS5_IJlSB_lEEEfSH_NS4_8TiledMMAINS4_8MMA_AtomIJNS4_4SM904GMMA30MMA_64x128x8_F32TF32TF32_SS_TNILNSL_7ScaleInE1ELSN_1EEEEEENS4_6LayoutINS5_IJNSA_ILi2EEESB_SB_EEENS5_IJSB_NSA_ILi0EEEST_EEEEENS5_IJNS4_10UnderscoreESW_SW_EEEEENS4_13SM90_TMA_LOADENS4_14ComposedLayoutINS4_7SwizzleILi3ELi4ELi3EEENS4_18smem_ptr_flag_bitsILi32EEENSQ_INS5_IJNSA_ILi8EEENSA_ILi32EEEEEENS5_IJS16_SB_EEEEEEEvNS4_8identityESZ_S1A_vS1B_EENS_8epilogue10collective6detail29Sm90TmaWarpSpecializedAdapterINS1E_15DefaultEpilogueIfSH_SH_NS1D_6thread17LinearCombinationIfLi1EffLNS1I_9ScaleType4KindE0ELNS_15FloatRoundStyleE2EfEENS1_15EpilogueDefaultEEEEEvvEEEEvNT_6ParamsE --------------------------
	.section	.nv.info._ZN7cutlass13device_kernelINS_4gemm6kernel13GemmUniversalIN4cute5tupleIJiiiiEEENS1_10collective13CollectiveMmaINS1_34MainloopSm90TmaGmmaWarpSpecializedILi6ENS5_IJNS4_1CILi1EEESB_SB_EEENS1_35KernelTmaWarpSpecializedCooperativeEEENS5_IJNSA_ILi128EEESF_SF_EEEfNS5_IJlSB_lEEEfSH_NS4_8TiledMMAINS4_8MMA_AtomIJNS4_4SM904GMMA30MMA_64x128x8_F32TF32TF32_SS_TNILNSL_7ScaleInE1ELSN_1EEEEEENS4_6LayoutINS5_IJNSA_ILi2EEESB_SB_EEENS5_IJSB_NSA_ILi0EEEST_EEEEENS5_IJNS4_10UnderscoreESW_SW_EEEEENS4_13SM90_TMA_LOADENS4_14ComposedLayoutINS4_7SwizzleILi3ELi4ELi3EEENS4_18smem_ptr_flag_bitsILi32EEENSQ_INS5_IJNSA_ILi8EEENSA_ILi32EEEEEENS5_IJS16_SB_EEEEEEEvNS4_8identityESZ_S1A_vS1B_EENS_8epilogue10collective6detail29Sm90TmaWarpSpecializedAdapterINS1E_15DefaultEpilogueIfSH_SH_NS1D_6thread17LinearCombinationIfLi1EffLNS1I_9ScaleType4KindE0ELNS_15FloatRoundStyleE2EfEENS1_15EpilogueDefaultEEEEEvvEEEEvNT_6ParamsE,"",@"SHT_CUDA_INFO"
	.sectionflags	@""
	.align	4


	//----- nvinfo : EIATTR_CUDA_API_VERSION
	.align		4
        /*0000*/ 	.byte	0x04, 0x37
        /*0002*/ 	.short	(.L_21 - .L_20)
.L_20:
        /*0004*/ 	.word	0x00000082


	//----- nvinfo : EIATTR_KPARAM_INFO
	.align		4
.L_21:
        /*0008*/ 	.byte	0x04, 0x17
        /*000a*/ 	.short	(.L_23 - .L_22)
.L_22:
        /*000c*/ 	.word	0x00000000
        /*0010*/ 	.short	0x0000
        /*0012*/ 	.short	0x0070
        /*0014*/ 	.byte	0x00, 0xf0, 0x01, 0x10


	//----- nvinfo : EIATTR_SPARSE_MMA_MASK
	.align		4
.L_23:
        /*0018*/ 	.byte	0x03, 0x50
        /*001a*/ 	.short	0x0000


	//----- nvinfo : EIATTR_MAXREG_COUNT
	.align		4
        /*001c*/ 	.byte	0x03, 0x1b
        /*001e*/ 	.short	0x00a8


	//----- nvinfo : EIATTR_NUM_BARRIERS
	.align		4
        /*0020*/ 	.byte	0x02, 0x4c
        /*0022*/ 	.byte	0x01
	.zero		1


	//----- nvinfo : EIATTR_EXTERNS
	.align		4
        /*0024*/ 	.byte	0x04, 0x0f
        /*0026*/ 	.short	(.L_25 - .L_24)


	//   ....[0]....
	.align		4
.L_24:
        /*0028*/ 	.word	index@(__assertfail)


	//----- nvinfo : EIATTR_MERCURY_ISA_VERSION
	.align		4
.L_25:
        /*002c*/ 	.byte	0x03, 0x5f
        /*002e*/ 	.short	0x0101


	//----- nvinfo : EIATTR_INT_WARP_WIDE_INSTR_OFFSETS
	.align		4
        /*0030*/ 	.byte	0x04, 0x31
        /*0032*/ 	.short	(.L_27 - .L_26)


	//   ....[0]....
.L_26:
        /*0034*/ 	.word	0x00000430


	//   ....[1]....
        /*0038*/ 	.word	0x00000440


	//   ....[2]....
        /*003c*/ 	.word	0x00000500


	//----- nvinfo : EIATTR_COOP_GROUP_MASK_REGIDS
	.align		4
.L_27:
        /*0040*/ 	.byte	0x04, 0x29
        /*0042*/ 	.short	(.L_29 - .L_28)


	//   ....[0]....
.L_28:
        /*0044*/ 	.word	0xffffffff


	//   ....[1]....
        /*0048*/ 	.word	0xffffffff


	//   ....[2]....
        /*004c*/ 	.word	0xffffffff


	//   ....[3]....
        /*0050*/ 	.word	0xffffffff


	//   ....[4]....
        /*0054*/ 	.word	0xffffffff


	//----- nvinfo : EIATTR_COOP_GROUP_INSTR_OFFSETS
	.align		4
.L_29:
        /*0058*/ 	.byte	0x04, 0x28
        /*005a*/ 	.short	(.L_31 - .L_30)


	//   ....[0]....
.L_30:
        /*005c*/ 	.word	0x00000060


	//   ....[1]....
        /*0060*/ 	.word	0x00000070


	//   ....[2]....
        /*0064*/ 	.word	0x00000130


	//   ....[3]....
        /*0068*/ 	.word	0x00000300


	//   ....[4]....
        /*006c*/ 	.word	0x00001200


	//----- nvinfo : EIATTR_REG_RECONFIG
	.align		4
.L_31:
        /*0070*/ 	.byte	0x01, 0x54
	.zero		2


	//----- nvinfo : EIATTR_SYSCALL_OFFSETS
	.align		4
        /*0074*/ 	.byte	0x04, 0x46
        /*0076*/ 	.short	(.L_33 - .L_32)


	//   ....[0]....
.L_32:
        /*0078*/ 	.word	0x000013f0


	//----- nvinfo : EIATTR_MBARRIER_INSTR_OFFSETS
	.align		4
.L_33:
        /*007c*/ 	.byte	0x04, 0x39
        /*007e*/ 	.short	(.L_35 - .L_34)


	//   ....[0]....
.L_34:
        /*0080*/ 	.word	0x00000230
        /*0084*/ 	.word	0x000000ff
        /*0088*/ 	.word	0x00000000
        /*008c*/ 	.short	0x0100
        /*008e*/ 	.byte	0x08
	.zero		1


	//   ....[1]....
        /*0090*/ 	.word	0x00000240
        /*0094*/ 	.word	0x000000ff
        /*0098*/ 	.word	0x00000030
        /*009c*/ 	.short	0x0100
        /*009e*/ 	.byte	0x08
	.zero		1


	//   ....[2]....
        /*00a0*/ 	.word	0x00000250
        /*00a4*/ 	.word	0x000000ff
        /*00a8*/ 	.word	0x00000008
        /*00ac*/ 	.short	0x0100
        /*00ae*/ 	.byte	0x08
	.zero		1


	//   ....[3]....
        /*00b0*/ 	.word	0x00000260
        /*00b4*/ 	.word	0x000000ff
        /*00b8*/ 	.word	0x00000038
        /*00bc*/ 	.short	0x0100
        /*00be*/ 	.byte	0x08
	.zero		1


	//   ....[4]....
        /*00c0*/ 	.word	0x00000270
        /*00c4*/ 	.word	0x000000ff
        /*00c8*/ 	.word	0x00000010
        /*00cc*/ 	.short	0x0100
        /*00ce*/ 	.byte	0x08
	.zero		1


	//   ....[5]....
        /*00d0*/ 	.word	0x00000280
        /*00d4*/ 	.word	0x000000ff
        /*00d8*/ 	.word	0x00000040
        /*00dc*/ 	.short	0x0100
        /*00de*/ 	.byte	0x08
	.zero		1


	//   ....[6]....
        /*00e0*/ 	.word	0x00000290
        /*00e4*/ 	.word	0x000000ff
        /*00e8*/ 	.word	0x00000018
        /*00ec*/ 	.short	0x0100
        /*00ee*/ 	.byte	0x08
	.zero		1


	//   ....[7]....
        /*00f0*/ 	.word	0x000002a0
        /*00f4*/ 	.word	0x000000ff
        /*00f8*/ 	.word	0x00000048
        /*00fc*/ 	.short	0x0100
        /*00fe*/ 	.byte	0x08
	.zero		1


	//   ....[8]....
        /*0100*/ 	.word	0x000002b0
        /*0104*/ 	.word	0x000000ff
        /*0108*/ 	.word	0x00000020
        /*010c*/ 	.short	0x0100
        /*010e*/ 	.byte	0x08
	.zero		1


	//   ....[9]....
        /*0110*/ 	.word	0x000002c0
        /*0114*/ 	.word	0x000000ff
        /*0118*/ 	.word	0x00000050
        /*011c*/ 	.short	0x0100
        /*011e*/ 	.byte	0x08
	.zero		1


	//   ....[10]....
        /*0120*/ 	.word	0x000002d0
        /*0124*/ 	.word	0x000000ff
        /*0128*/ 	.word	0x00000028
        /*012c*/ 	.short	0x0100
        /*012e*/ 	.byte	0x08
	.zero		1


	//   ....[11]....
        /*0130*/ 	.word	0x000002e0
        /*0134*/ 	.word	0x000000ff
        /*0138*/ 	.word	0x00000058
        /*013c*/ 	.short	0x0100
        /*013e*/ 	.byte	0x08
	.zero		1


	//   ....[12]....
        /*0140*/ 	.word	0x00000580
        /*0144*/ 	.word	0x000000ff
        /*0148*/ 	.word	0x00000070
        /*014c*/ 	.short	0x0100
        /*014e*/ 	.byte	0x08
	.zero		1


	//   ....[13]....
        /*0150*/ 	.word	0x00000600
        /*0154*/ 	.word	0x000000ff
        /*0158*/ 	.word	0x00000078
        /*015c*/ 	.short	0x0100
        /*015e*/ 	.byte	0x08
	.zero		1


	//   ....[14]....
        /*0160*/ 	.word	0x00001470
        /*0164*/ 	.word	0x00000003
        /*0168*/ 	.word	0x00000000
        /*016c*/ 	.short	0x010a
        /*016e*/ 	.byte	0x3f
	.zero		1


	//   ....[15]....
        /*0170*/ 	.word	0x000014d0
        /*0174*/ 	.word	0x00000003
        /*0178*/ 	.word	0x00000000
        /*017c*/ 	.short	0x010a
        /*017e*/ 	.byte	0x3f
	.zero		1


	//   ....[16]....
        /*0180*/ 	.word	0x00001d80
        /*0184*/ 	.word	0x000000ff
        /*0188*/ 	.word	0x00000000
        /*018c*/ 	.short	0x010a
        /*018e*/ 	.byte	0x04
	.zero		1


	//   ....[17]....
        /*0190*/ 	.word	0x00001dc0
        /*0194*/ 	.word	0x000000ff
        /*0198*/ 	.word	0x00000000
        /*019c*/ 	.short	0x010a
        /*019e*/ 	.byte	0x04
	.zero		1


	//   ....[18]....
        /*01a0*/ 	.word	0x00002560
        /*01a4*/ 	.word	0x000000ff
        /*01a8*/ 	.word	0x00000000
        /*01ac*/ 	.short	0x0101
        /*01ae*/ 	.byte	0x0a
	.zero		1


	//   ....[19]....
        /*01b0*/ 	.word	0x00002740
        /*01b4*/ 	.word	0x000000ff
        /*01b8*/ 	.word	0x00000000
        /*01bc*/ 	.short	0x0101
        /*01be*/ 	.byte	0x06
	.zero		1


	//   ....[20]....
        /*01c0*/ 	.word	0x00006ca0
        /*01c4*/ 	.word	0x0000000e
        /*01c8*/ 	.word	0x00000030
        /*01cc*/ 	.short	0x010a
        /*01ce*/ 	.byte	0x3f
	.zero		1


	//   ....[21]....
        /*01d0*/ 	.word	0x00007230
        /*01d4*/ 	.word	0x00000006
        /*01d8*/ 	.word	0x00000078
        /*01dc*/ 	.short	0x0101
        /*01de*/ 	.byte	0x3f
	.zero		1


	//   ....[22]....
        /*01e0*/ 	.word	0x00007950
        /*01e4*/ 	.word	0x00000007
        /*01e8*/ 	.word	0x00000000
        /*01ec*/ 	.short	0x010a
        /*01ee*/ 	.byte	0x3f
	.zero		1


	//   ....[23]....
        /*01f0*/ 	.word	0x000079d0
        /*01f4*/ 	.word	0x00000009
        /*01f8*/ 	.word	0x00000000
        /*01fc*/ 	.short	0x010a
        /*01fe*/ 	.byte	0x3f
	.zero		1


	//   ....[24]....
        /*0200*/ 	.word	0x00007a60
        /*0204*/ 	.word	0x00000006
        /*0208*/ 	.word	0x00000000
        /*020c*/ 	.short	0x010a
        /*020e*/ 	.byte	0x3f
	.zero		1


	//   ....[25]....
        /*0210*/ 	.word	0x00007af0
        /*0214*/ 	.word	0x00000009
        /*0218*/ 	.word	0x00000000
        /*021c*/ 	.short	0x010a
        /*021e*/ 	.byte	0x3f
	.zero		1


	//   ....[26]....
        /*0220*/ 	.word	0x00007b80
        /*0224*/ 	.word	0x00000006
        /*0228*/ 	.word	0x00000000
        /*022c*/ 	.short	0x010a
        /*022e*/ 	.byte	0x3f
	.zero		1


	//   ....[27]....
        /*0230*/ 	.word	0x00007c10
        /*0234*/ 	.word	0x00000003
        /*0238*/ 	.word	0x00000000
        /*023c*/ 	.short	0x010a
        /*023e*/ 	.byte	0x3f
	.zero		1


	//   ....[28]....
        /*0240*/ 	.word	0x00007c70
        /*0244*/ 	.word	0x00000003
        /*0248*/ 	.word	0x00000000
        /*024c*/ 	.short	0x010a
        /*024e*/ 	.byte	0x3f
	.zero		1


	//   ....[29]....
        /*0250*/ 	.word	0x00007cd0
        /*0254*/ 	.word	0x00000004
        /*0258*/ 	.word	0x00000000
        /*025c*/ 	.short	0x010a
        /*025e*/ 	.byte	0x3f
	.zero		1


	//   ....[30]....
        /*0260*/ 	.word	0x00007da0
        /*0264*/ 	.word	0x0000000e
        /*0268*/ 	.word	0x00000030
        /*026c*/ 	.short	0x010a
        /*026e*/ 	.byte	0x3f
	.zero		1


	//   ....[31]....
        /*0270*/ 	.word	0x00007e70
        /*0274*/ 	.word	0x00000007
        /*0278*/ 	.word	0x00000000
        /*027c*/ 	.short	0x010a
        /*027e*/ 	.byte	0x3f
	.zero		1


	//   ....[32]....
        /*0280*/ 	.word	0x00007ec0
        /*0284*/ 	.word	0x00000009
        /*0288*/ 	.word	0x00000000
        /*028c*/ 	.short	0x010a
        /*028e*/ 	.byte	0x3f
	.zero		1


	//   ....[33]....
        /*0290*/ 	.word	0x00007f10
        /*0294*/ 	.word	0x00000006
        /*0298*/ 	.word	0x00000000
        /*029c*/ 	.short	0x010a
        /*029e*/ 	.byte	0x3f
	.zero		1


	//   ....[34]....
        /*02a0*/ 	.word	0x00007f60
        /*02a4*/ 	.word	0x00000009
        /*02a8*/ 	.word	0x00000000
        /*02ac*/ 	.short	0x010a
        /*02ae*/ 	.byte	0x3f
	.zero		1


	//   ....[35]....
        /*02b0*/ 	.word	0x00007fb0
        /*02b4*/ 	.word	0x00000006
        /*02b8*/ 	.word	0x00000000
        /*02bc*/ 	.short	0x010a
        /*02be*/ 	.byte	0x3f
	.zero		1


	//----- nvinfo : EIATTR_NUM_MBARRIERS
	.align		4
.L_35:
        /*02c0*/ 	.byte	0x03, 0x38
        /*02c2*/ 	.short	0x000e


	//----- nvinfo : EIATTR_EXIT_INSTR_OFFSETS
	.align		4
        /*02c4*/ 	.byte	0x04, 0x1c
        /*02c6*/ 	.short	(.L_37 - .L_36)


	//   ....[0]....
.L_36:
        /*02c8*/ 	.word	0x000006a0


	//   ....[1]....
        /*02cc*/ 	.word	0x00000f60


	//   ....[2]....
        /*02d0*/ 	.word	0x00006380


	//   ....[3]....
        /*02d4*/ 	.word	0x000069b0


	//   ....[4]....
        /*02d8*/ 	.word	0x00007c60


	//----- nvinfo : EIATTR_MAX_THREADS
	.align		4
.L_37:
        /*02dc*/ 	.byte	0x04, 0x05
        /*02de*/ 	.short	(.L_39 - .L_38)
.L_38:
        /*02e0*/ 	.word	0x00000180
        /*02e4*/ 	.word	0x00000001
        /*02e8*/ 	.word	0x00000001


	//----- nvinfo : EIATTR_CRS_STACK_SIZE
	.align		4
.L_39:
        /*02ec*/ 	.byte	0x04, 0x1e
        /*02ee*/ 	.short	(.L_41 - .L_40)
.L_40:
        /*02f0*/ 	.word	0x00000000


	//----- nvinfo : EIATTR_CBANK_PARAM_SIZE
	.align		4
.L_41:
        /*02f4*/ 	.byte	0x03, 0x19
        /*02f6*/ 	.short	0x0470


	//----- nvinfo : EIATTR_PARAM_CBANK
	.align		4
        /*02f8*/ 	.byte	0x04, 0x0a
        /*02fa*/ 	.short	(.L_43 - .L_42)
	.align		4
.L_42:
        /*02fc*/ 	.word	index@(.nv.constant0._ZN7cutlass13device_kernelINS_4gemm6kernel13GemmUniversalIN4cute5tupleIJiiiiEEENS1_10collective13CollectiveMmaINS1_34MainloopSm90TmaGmmaWarpSpecializedILi6ENS5_IJNS4_1CILi1EEESB_SB_EEENS1_35KernelTmaWarpSpecializedCooperativeEEENS5_IJNSA_ILi128EEESF_SF_EEEfNS5_IJlSB_lEEEfSH_NS4_8TiledMMAINS4_8MMA_AtomIJNS4_4SM904GMMA30MMA_64x128x8_F32TF32TF32_SS_TNILNSL_7ScaleInE1ELSN_1EEEEEENS4_6LayoutINS5_IJNSA_ILi2EEESB_SB_EEENS5_IJSB_NSA_ILi0EEEST_EEEEENS5_IJNS4_10UnderscoreESW_SW_EEEEENS4_13SM90_TMA_LOADENS4_14ComposedLayoutINS4_7SwizzleILi3ELi4ELi3EEENS4_18smem_ptr_flag_bitsILi32EEENSQ_INS5_IJNSA_ILi8EEENSA_ILi32EEEEEENS5_IJS16_SB_EEEEEEEvNS4_8identityESZ_S1A_vS1B_EENS_8epilogue10collective6detail29Sm90TmaWarpSpecializedAdapterINS1E_15DefaultEpilogueIfSH_SH_NS1D_6thread17LinearCombinationIfLi1EffLNS1I_9ScaleType4KindE0ELNS_15FloatRoundStyleE2EfEENS1_15EpilogueDefaultEEEEEvvEEEEvNT_6ParamsE)
        /*0300*/ 	.short	0x0210
        /*0302*/ 	.short	0x0470


	//----- nvinfo : EIATTR_SW_WAR
	.align		4
.L_43:
        /*0304*/ 	.byte	0x04, 0x36
        /*0306*/ 	.short	(.L_45 - .L_44)
.L_44:
        /*0308*/ 	.word	0x00000008
.L_45:


//--------------------- .nv.callgraph             --------------------------
	.section	.nv.callgraph,"",@"SHT_CUDA_CALLGRAPH"
	.align	4
	.sectionentsize	8
	.align		4
        /*0000*/ 	.word	0x00000000
	.align		4
        /*0004*/ 	.word	0xffffffff
	.align		4
        /*0008*/ 	.word	index@(_ZN7cutlass13device_kernelINS_4gemm6kernel13GemmUniversalIN4cute5tupleIJiiiiEEENS1_10collective13CollectiveMmaINS1_34MainloopSm90TmaGmmaWarpSpecializedILi6ENS5_IJNS4_1CILi1EEESB_SB_EEENS1_35KernelTmaWarpSpecializedCooperativeEEENS5_IJNSA_ILi128EEESF_SF_EEEfNS5_IJlSB_lEEEfSH_NS4_8TiledMMAINS4_8MMA_AtomIJNS4_4SM904GMMA30MMA_64x128x8_F32TF32TF32_SS_TNILNSL_7ScaleInE1ELSN_1EEEEEENS4_6LayoutINS5_IJNSA_ILi2EEESB_SB_EEENS5_IJSB_NSA_ILi0EEEST_EEEEENS5_IJNS4_10UnderscoreESW_SW_EEEEENS4_13SM90_TMA_LOADENS4_14ComposedLayoutINS4_7SwizzleILi3ELi4ELi3EEENS4_18smem_ptr_flag_bitsILi32EEENSQ_INS5_IJNSA_ILi8EEENSA_ILi32EEEEEENS5_IJS16_SB_EEEEEEEvNS4_8identityESZ_S1A_vS1B_EENS_8epilogue10collective6detail29Sm90TmaWarpSpecializedAdapterINS1E_15DefaultEpilogueIfSH_SH_NS1D_6thread17LinearCombinationIfLi1EffLNS1I_9ScaleType4KindE0ELNS_15FloatRoundStyleE2EfEENS1_15EpilogueDefaultEEEEEvvEEEEvNT_6ParamsE)
	.align		4
        /*000c*/ 	.word	index@(__assertfail)
	.align		4
        /*0010*/ 	.word	0x00000000
	.align		4
        /*0014*/ 	.word	0xfffffffe
	.align		4
        /*0018*/ 	.word	0x00000000
	.align		4
        /*001c*/ 	.word	0xfffffffd
	.align		4
        /*0020*/ 	.word	0x00000000
	.align		4
        /*0024*/ 	.word	0xfffffffc


//--------------------- .nv.constant4             --------------------------
	.section	.nv.constant4,"a",@progbits
	.align	8
	.align		8
.nv.constant4:
        /*0000*/ 	.dword	__assertfail
	.align		8
        /*0008*/ 	.dword	__unnamed_1
	.align		8
        /*0010*/ 	.dword	_ZN40_INTERNAL_d3f5f8a8_4_k_cu_01ee6d42_239194cuda3std3__45__cpo5beginE
	.align		8
        /*0018*/ 	.dword	_ZN40_INTERNAL_d3f5f8a8_4_k_cu_01ee6d42_239194cuda3std3__45__cpo3endE
	.align		8
        /*0020*/ 	.dword	_ZN40_INTERNAL_d3f5f8a8_4_k_cu_01ee6d42_239194cuda3std3__45__cpo6cbeginE
	.align		8
        /*0028*/ 	.dword	_ZN40_INTERNAL_d3f5f8a8_4_k_cu_01ee6d42_239194cuda3std3__45__cpo4cendE
	.align		8
        /*0030*/ 	.dword	_ZN40_INTERNAL_d3f5f8a8_4_k_cu_01ee6d42_239194cuda3std3__442_GLOBAL__N__d3f5f8a8_4_k_cu_01ee6d42_239196ignoreE
	.align		8
        /*0038*/ 	.dword	_ZN40_INTERNAL_d3f5f8a8_4_k_cu_01ee6d42_239194cuda3std3__419piecewise_constructE
	.align		8
        /*0040*/ 	.dword	_ZN40_INTERNAL_d3f5f8a8_4_k_cu_01ee6d42_239194cuda3std3__48in_placeE
	.align		8
        /*0048*/ 	.dword	_ZN40_INTERNAL_d3f5f8a8_4_k_cu_01ee6d42_239194cuda3std6ranges3__45__cpo4swapE
	.align		8
        /*0050*/ 	.dword	_ZN40_INTERNAL_d3f5f8a8_4_k_cu_01ee6d42_239194cuda3std6ranges3__45__cpo9iter_moveE
	.align		8
        /*0058*/ 	.dword	_ZN40_INTERNAL_d3f5f8a8_4_k_cu_01ee6d42_239194cute7productE
	.align		8
        /*0060*/ 	.dword	_ZN40_INTERNAL_d3f5f8a8_4_k_cu_01ee6d42_239194cute1_E
	.align		8
        /*0068*/ 	.dword	$str$22
	.align		8
        /*0070*/ 	.dword	$str$23


//--------------------- .text._ZN7cutlass13device_kernelINS_4gemm6kernel13GemmUniversalIN4cute5tupleIJiiiiEEENS1_10collective13CollectiveMmaINS1_34MainloopSm90TmaGmmaWarpSpecializedILi6ENS5_IJNS4_1CILi1EEESB_SB_EEENS1_35KernelTmaWarpSpecializedCooperativeEEENS5_IJNSA_ILi128EEESF_SF_EEEfNS5_IJlSB_lEEEfSH_NS4_8TiledMMAINS4_8MMA_AtomIJNS4_4SM904GMMA30MMA_64x128x8_F32TF32TF32_SS_TNILNSL_7ScaleInE1ELSN_1EEEEEENS4_6LayoutINS5_IJNSA_ILi2EEESB_SB_EEENS5_IJSB_NSA_ILi0EEEST_EEEEENS5_IJNS4_10UnderscoreESW_SW_EEEEENS4_13SM90_TMA_LOADENS4_14ComposedLayoutINS4_7SwizzleILi3ELi4ELi3EEENS4_18smem_ptr_flag_bitsILi32EEENSQ_INS5_IJNSA_ILi8EEENSA_ILi32EEEEEENS5_IJS16_SB_EEEEEEEvNS4_8identityESZ_S1A_vS1B_EENS_8epilogue10collective6detail29Sm90TmaWarpSpecializedAdapterINS1E_15DefaultEpilogueIfSH_SH_NS1D_6thread17LinearCombinationIfLi1EffLNS1I_9ScaleType4KindE0ELNS_15FloatRoundStyleE2EfEENS1_15EpilogueDefaultEEEEEvvEEEEvNT_6ParamsE --------------------------
	.section	.text._ZN7cutlass13device_kernelINS_4gemm6kernel13GemmUniversalIN4cute5tupleIJiiiiEEENS1_10collective13CollectiveMmaINS1_34MainloopSm90TmaGmmaWarpSpecializedILi6ENS5_IJNS4_1CILi1EEESB_SB_EEENS1_35KernelTmaWarpSpecializedCooperativeEEENS5_IJNSA_ILi128EEESF_SF_EEEfNS5_IJlSB_lEEEfSH_NS4_8TiledMMAINS4_8MMA_AtomIJNS4_4SM904GMMA30MMA_64x128x8_F32TF32TF32_SS_TNILNSL_7ScaleInE1ELSN_1EEEEEENS4_6LayoutINS5_IJNSA_ILi2EEESB_SB_EEENS5_IJSB_NSA_ILi0EEEST_EEEEENS5_IJNS4_10UnderscoreESW_SW_EEEEENS4_13SM90_TMA_LOADENS4_14ComposedLayoutINS4_7SwizzleILi3ELi4ELi3EEENS4_18smem_ptr_flag_bitsILi32EEENSQ_INS5_IJNSA_ILi8EEENSA_ILi32EEEEEENS5_IJS16_SB_EEEEEEEvNS4_8identityESZ_S1A_vS1B_EENS_8epilogue10collective6detail29Sm90TmaWarpSpecializedAdapterINS1E_15DefaultEpilogueIfSH_SH_NS1D_6thread17LinearCombinationIfLi1EffLNS1I_9ScaleType4KindE0ELNS_15FloatRoundStyleE2EfEENS1_15EpilogueDefaultEEEEEvvEEEEvNT_6ParamsE,"ax",@progbits
	.align	128
.text._ZN7cutlass13device_kernelINS_4gemm6kernel13GemmUniversalIN4cute5tupleIJiiiiEEENS1_10collective13CollectiveMmaINS1_34MainloopSm90TmaGmmaWarpSpecializedILi6ENS5_IJNS4_1CILi1EEESB_SB_EEENS1_35KernelTmaWarpSpecializedCooperativeEEENS5_IJNSA_ILi128EEESF_SF_EEEfNS5_IJlSB_lEEEfSH_NS4_8TiledMMAINS4_8MMA_AtomIJNS4_4SM904GMMA30MMA_64x128x8_F32TF32TF32_SS_TNILNSL_7ScaleInE1ELSN_1EEEEEENS4_6LayoutINS5_IJNSA_ILi2EEESB_SB_EEENS5_IJSB_NSA_ILi0EEEST_EEEEENS5_IJNS4_10UnderscoreESW_SW_EEEEENS4_13SM90_TMA_LOADENS4_14ComposedLayoutINS4_7SwizzleILi3ELi4ELi3EEENS4_18smem_ptr_flag_bitsILi32EEENSQ_INS5_IJNSA_ILi8EEENSA_ILi32EEEEEENS5_IJS16_SB_EEEEEEEvNS4_8identityESZ_S1A_vS1B_EENS_8epilogue10collective6detail29Sm90TmaWarpSpecializedAdapterINS1E_15DefaultEpilogueIfSH_SH_NS1D_6thread17LinearCombinationIfLi1EffLNS1I_9ScaleType4KindE0ELNS_15FloatRoundStyleE2EfEENS1_15EpilogueDefaultEEEEEvvEEEEvNT_6ParamsE:
        .type           _ZN7cutlass13device_kernelINS_4gemm6kernel13GemmUniversalIN4cute5tupleIJiiiiEEENS1_10collective13CollectiveMmaINS1_34MainloopSm90TmaGmmaWarpSpecializedILi6ENS5_IJNS4_1CILi1EEESB_SB_EEENS1_35KernelTmaWarpSpecializedCooperativeEEENS5_IJNSA_ILi128EEESF_SF_EEEfNS5_IJlSB_lEEEfSH_NS4_8TiledMMAINS4_8MMA_AtomIJNS4_4SM904GMMA30MMA_64x128x8_F32TF32TF32_SS_TNILNSL_7ScaleInE1ELSN_1EEEEEENS4_6LayoutINS5_IJNSA_ILi2EEESB_SB_EEENS5_IJSB_NSA_ILi0EEEST_EEEEENS5_IJNS4_10UnderscoreESW_SW_EEEEENS4_13SM90_TMA_LOADENS4_14ComposedLayoutINS4_7SwizzleILi3ELi4ELi3EEENS4_18smem_ptr_flag_bitsILi32EEENSQ_INS5_IJNSA_ILi8EEENSA_ILi32EEEEEENS5_IJS16_SB_EEEEEEEvNS4_8identityESZ_S1A_vS1B_EENS_8epilogue10collective6detail29Sm90TmaWarpSpecializedAdapterINS1E_15DefaultEpilogueIfSH_SH_NS1D_6thread17LinearCombinationIfLi1EffLNS1I_9ScaleType4KindE0ELNS_15FloatRoundStyleE2EfEENS1_15EpilogueDefaultEEEEEvvEEEEvNT_6ParamsE,@function
        .size           _ZN7cutlass13device_kernelINS_4gemm6kernel13GemmUniversalIN4cute5tupleIJiiiiEEENS1_10collective13CollectiveMmaINS1_34MainloopSm90TmaGmmaWarpSpecializedILi6ENS5_IJNS4_1CILi1EEESB_SB_EEENS1_35KernelTmaWarpSpecializedCooperativeEEENS5_IJNSA_ILi128EEESF_SF_EEEfNS5_IJlSB_lEEEfSH_NS4_8TiledMMAINS4_8MMA_AtomIJNS4_4SM904GMMA30MMA_64x128x8_F32TF32TF32_SS_TNILNSL_7ScaleInE1ELSN_1EEEEEENS4_6LayoutINS5_IJNSA_ILi2EEESB_SB_EEENS5_IJSB_NSA_ILi0EEEST_EEEEENS5_IJNS4_10UnderscoreESW_SW_EEEEENS4_13SM90_TMA_LOADENS4_14ComposedLayoutINS4_7SwizzleILi3ELi4ELi3EEENS4_18smem_ptr_flag_bitsILi32EEENSQ_INS5_IJNSA_ILi8EEENSA_ILi32EEEEEENS5_IJS16_SB_EEEEEEEvNS4_8identityESZ_S1A_vS1B_EENS_8epilogue10collective6detail29Sm90TmaWarpSpecializedAdapterINS1E_15DefaultEpilogueIfSH_SH_NS1D_6thread17LinearCombinationIfLi1EffLNS1I_9ScaleType4KindE0ELNS_15FloatRoundStyleE2EfEENS1_15EpilogueDefaultEEEEEvvEEEEvNT_6ParamsE,(.L_x_198 - _ZN7cutlass13device_kernelINS_4gemm6kernel13GemmUniversalIN4cute5tupleIJiiiiEEENS1_10collective13CollectiveMmaINS1_34MainloopSm90TmaGmmaWarpSpecializedILi6ENS5_IJNS4_1CILi1EEESB_SB_EEENS1_35KernelTmaWarpSpecializedCooperativeEEENS5_IJNSA_ILi128EEESF_SF_EEEfNS5_IJlSB_lEEEfSH_NS4_8TiledMMAINS4_8MMA_AtomIJNS4_4SM904GMMA30MMA_64x128x8_F32TF32TF32_SS_TNILNSL_7ScaleInE1ELSN_1EEEEEENS4_6LayoutINS5_IJNSA_ILi2EEESB_SB_EEENS5_IJSB_NSA_ILi0EEEST_EEEEENS5_IJNS4_10UnderscoreESW_SW_EEEEENS4_13SM90_TMA_LOADENS4_14ComposedLayoutINS4_7SwizzleILi3ELi4ELi3EEENS4_18smem_ptr_flag_bitsILi32EEENSQ_INS5_IJNSA_ILi8EEENSA_ILi32EEEEEENS5_IJS16_SB_EEEEEEEvNS4_8identityESZ_S1A_vS1B_EENS_8epilogue10collective6detail29Sm90TmaWarpSpecializedAdapterINS1E_15DefaultEpilogueIfSH_SH_NS1D_6thread17LinearCombinationIfLi1EffLNS1I_9ScaleType4KindE0ELNS_15FloatRoundStyleE2EfEENS1_15EpilogueDefaultEEEEEvvEEEEvNT_6ParamsE)
        .other          _ZN7cutlass13device_kernelINS_4gemm6kernel13GemmUniversalIN4cute5tupleIJiiiiEEENS1_10collective13CollectiveMmaINS1_34MainloopSm90TmaGmmaWarpSpecializedILi6ENS5_IJNS4_1CILi1EEESB_SB_EEENS1_35KernelTmaWarpSpecializedCooperativeEEENS5_IJNSA_ILi128EEESF_SF_EEEfNS5_IJlSB_lEEEfSH_NS4_8TiledMMAINS4_8MMA_AtomIJNS4_4SM904GMMA30MMA_64x128x8_F32TF32TF32_SS_TNILNSL_7ScaleInE1ELSN_1EEEEEENS4_6LayoutINS5_IJNSA_ILi2EEESB_SB_EEENS5_IJSB_NSA_ILi0EEEST_EEEEENS5_IJNS4_10UnderscoreESW_SW_EEEEENS4_13SM90_TMA_LOADENS4_14ComposedLayoutINS4_7SwizzleILi3ELi4ELi3EEENS4_18smem_ptr_flag_bitsILi32EEENSQ_INS5_IJNSA_ILi8EEENSA_ILi32EEEEEENS5_IJS16_SB_EEEEEEEvNS4_8identityESZ_S1A_vS1B_EENS_8epilogue10collective6detail29Sm90TmaWarpSpecializedAdapterINS1E_15DefaultEpilogueIfSH_SH_NS1D_6thread17LinearCombinationIfLi1EffLNS1I_9ScaleType4KindE0ELNS_15FloatRoundStyleE2EfEENS1_15EpilogueDefaultEEEEEvvEEEEvNT_6ParamsE,@"STO_CUDA_ENTRY STV_DEFAULT"
_ZN7cutlass13device_kernelINS_4gemm6kernel13GemmUniversalIN4cute5tupleIJiiiiEEENS1_10collective13CollectiveMmaINS1_34MainloopSm90TmaGmmaWarpSpecializedILi6ENS5_IJNS4_1CILi1EEESB_SB_EEENS1_35KernelTmaWarpSpecializedCooperativeEEENS5_IJNSA_ILi128EEESF_SF_EEEfNS5_IJlSB_lEEEfSH_NS4_8TiledMMAINS4_8MMA_AtomIJNS4_4SM904GMMA30MMA_64x128x8_F32TF32TF32_SS_TNILNSL_7ScaleInE1ELSN_1EEEEEENS4_6LayoutINS5_IJNSA_ILi2EEESB_SB_EEENS5_IJSB_NSA_ILi0EEEST_EEEEENS5_IJNS4_10UnderscoreESW_SW_EEEEENS4_13SM90_TMA_LOADENS4_14ComposedLayoutINS4_7SwizzleILi3ELi4ELi3EEENS4_18smem_ptr_flag_bitsILi32EEENSQ_INS5_IJNSA_ILi8EEENSA_ILi32EEEEEENS5_IJS16_SB_EEEEEEEvNS4_8identityESZ_S1A_vS1B_EENS_8epilogue10collective6detail29Sm90TmaWarpSpecializedAdapterINS1E_15DefaultEpilogueIfSH_SH_NS1D_6thread17LinearCombinationIfLi1EffLNS1I_9ScaleType4KindE0ELNS_15FloatRoundStyleE2EfEENS1_15EpilogueDefaultEEEEEvvEEEEvNT_6ParamsE:
[----:B------:R-:W0:Y:S01]  /*0000*/  LDC R1, c[0x0][0x28] ;  /* 0x00000a00ff017b82 */ /* 0x000e220000000800 */
[----:B------:R-:W1:Y:S01]  /*0010*/  S2R R3, SR_TID.X ;  /* 0x0000000000037919 */ /* 0x000e620000002100 */
[----:B------:R-:W-:Y:S01]  /*0020*/  ELECT P0, URZ, PT ;  /* 0x00000000003f782f */ /* 0x000fe20003800000 */
[----:B------:R-:W-:Y:S01]  /*0030*/  BSSY B0, `(.L_x_0) ;  /* 0x000000f000007945 */ /* 0x000fe20003800000 */
[--C-:B-1----:R-:W-:Y:S02]  /*0040*/  SHF.R.U32.HI R0, RZ, 0x5, R3.reuse ;  /* 0x00000005ff007819 */ /* 0x102fe40000011603 */
[----:B------:R-:W-:-:S03]  /*0050*/  SHF.R.U32.HI R14, RZ, 0x7, R3 ;  /* 0x00000007ff0e7819 */ /* 0x000fc60000011603 */
[----:B------:R-:W1:Y:S04]  /*0060*/  SHFL.IDX PT, R4, R0, RZ, 0x1f ;  /* 0x00001fff00047589 */ /* 0x000e6800000e0000 */
[----:B------:R2:W3:Y:S01]  /*0070*/  SHFL.IDX PT, R10, R14, RZ, 0x1f ;  /* 0x00001fff0e0a7589 */ /* 0x0004e200000e0000 */
[----:B-1----:R-:W-:-:S13]  /*0080*/  ISETP.NE.OR P0, PT, R4, RZ, !P0 ;  /* 0x000000ff0400720c */ /* 0x002fda0004705670 */
[----:B0-23--:R-:W-:Y:S05]  /*0090*/  @P0 BRA `(.L_x_1) ;  /* 0x0000000000200947 */ /* 0x00dfea0003800000 */
[----:B------:R-:W-:Y:S02]  /*00a0*/  ULDC.64 UR4, c[0x0][0x198] ;  /* 0x0000660000047ab9 */ /* 0x000fe40000000a00 */
[----:B------:R-:W-:Y:S02]  /*00b0*/  UIADD3 UR6, UP0, UR4, 0xf0, URZ ;  /* 0x000000f004067890 */ /* 0x000fe4000ff1e03f */
[----:B------:R-:W-:Y:S02]  /*00c0*/  UIADD3 UR4, UP1, UR4, 0x1f0, URZ ;  /* 0x000001f004047890 */ /* 0x000fe4000ff3e03f */
[----:B------:R-:W-:Y:S02]  /*00d0*/  UIADD3.X UR7, URZ, UR5, URZ, UP0, !UPT ;  /* 0x000000053f077290 */ /* 0x000fe400087fe43f */
[----:B------:R-:W-:-:S07]  /*00e0*/  UIADD3.X UR5, URZ, UR5, URZ, UP1, !UPT ;  /* 0x000000053f057290 */ /* 0x000fce0008ffe43f */
[----:B------:R0:W-:Y:S02]  /*00f0*/  UTMACCTL.PF [UR6] ;  /* 0x00000000060079b9 */ /* 0x0001e40008040000 */
[----:B------:R0:W-:Y:S02]  /*0100*/  UTMACCTL.PF [UR4] ;  /* 0x00000000040079b9 */ /* 0x0001e40008040000 */
[----:B0-----:R-:W-:Y:S01]  /*0110*/  NOP ;  /* 0x0000000000007918 */ /* 0x001fe20000000000 */
.L_x_1:
[----:B------:R-:W-:Y:S05]  /*0120*/  BSYNC B0 ;  /* 0x0000000000007941 */ /* 0x000fea0003800000 */
.L_x_0:
[----:B------:R-:W0:Y:S02]  /*0130*/  SHFL.IDX PT, R2, R0, RZ, 0x1f ;  /* 0x00001fff00027589 */ /* 0x000e2400000e0000 */
[----:B0-----:R-:W-:-:S13]  /*0140*/  ISETP.NE.AND P0, PT, R2, RZ, PT ;  /* 0x000000ff0200720c */ /* 0x001fda0003f05270 */
[----:B------:R-:W-:Y:S05]  /*0150*/  @P0 BRA `(.L_x_2) ;  /* 0x0000000000680947 */ /* 0x000fea0003800000 */
[----:B------:R-:W0:Y:S01]  /*0160*/  S2UR UR8, SR_CgaCtaId ;  /* 0x00000000000879c3 */ /* 0x000e220000008800 */
[----:B------:R-:W-:Y:S01]  /*0170*/  UMOV UR4, 0x400 ;  /* 0x0000040000047882 */ /* 0x000fe20000000000 */
[----:B------:R-:W-:Y:S01]  /*0180*/  UMOV UR5, 0x1 ;  /* 0x0000000100057882 */ /* 0x000fe20000000000 */
[----:B------:R-:W-:Y:S01]  /*0190*/  UMOV UR6, 0x100 ;  /* 0x0000010000067882 */ /* 0x000fe20000000000 */
[----:B------:R-:W-:Y:S01]  /*01a0*/  ELECT P0, URZ, PT ;  /* 0x00000000003f782f */ /* 0x000fe20003800000 */
[----:B------:R-:W-:-:S04]  /*01b0*/  UIADD3 UR6, -UR6, 0x100000, URZ ;  /* 0x0010000006067890 */ /* 0x000fc8000fffe13f */
[----:B------:R-:W-:Y:S02]  /*01c0*/  USHF.L.U32 UR7, UR6, 0xb, URZ ;  /* 0x0000000b06077899 */ /* 0x000fe4000800063f */
[----:B------:R-:W-:Y:S02]  /*01d0*/  USHF.L.U32 UR6, UR6, 0x1, URZ ;  /* 0x0000000106067899 */ /* 0x000fe4000800063f */
[----:B0-----:R-:W-:Y:S02]  /*01e0*/  ULEA UR8, UR8, UR4, 0x18 ;  /* 0x0000000408087291 */ /* 0x001fe4000f8ec03f */
[----:B------:R-:W-:-:S04]  /*01f0*/  UIADD3 UR4, -UR5, 0x100000, URZ ;  /* 0x0010000005047890 */ /* 0x000fc8000fffe13f */
[----:B------:R-:W-:Y:S02]  /*0200*/  USHF.L.U32 UR5, UR4, 0xb, URZ ;  /* 0x0000000b04057899 */ /* 0x000fe4000800063f */
[----:B------:R-:W-:Y:S01]  /*0210*/  USHF.L.U32 UR4, UR4, 0x1, URZ ;  /* 0x0000000104047899 */ /* 0x000fe2000800063f */
[----:B------:R-:W0:Y:S11]  /*0220*/  FENCE.VIEW.ASYNC.S ;  /* 0x00000000000073c6 */ /* 0x000e360000000000 */
[----:B0-----:R0:W1:Y:S01]  /*0230*/  SYNCS.EXCH.64 URZ, [UR8], UR4 ;  /* 0x00000004083f75b2 */ /* 0x0010620008000100 */
[----:B------:R0:W2:Y:S01]  /*0240*/  SYNCS.EXCH.64 URZ, [UR8+0x30], UR6 ;  /* 0x00003006083f75b2 */ /* 0x0000a20008000100 */
[----:B------:R0:W3:Y:S01]  /*0250*/  SYNCS.EXCH.64 URZ, [UR8+0x8], UR4 ;  /* 0x00000804083f75b2 */ /* 0x0000e20008000100 */
[----:B------:R0:W4:Y:S01]  /*0260*/  SYNCS.EXCH.64 URZ, [UR8+0x38], UR6 ;  /* 0x00003806083f75b2 */ /* 0x0001220008000100 */
[----:B------:R0:W0:Y:S01]  /*0270*/  SYNCS.EXCH.64 URZ, [UR8+0x10], UR4 ;  /* 0x00001004083f75b2 */ /* 0x0000220008000100 */
[----:B------:R0:W0:Y:S01]  /*0280*/  SYNCS.EXCH.64 URZ, [UR8+0x40], UR6 ;  /* 0x00004006083f75b2 */ /* 0x0000220008000100 */
[----:B------:R0:W0:Y:S01]  /*0290*/  SYNCS.EXCH.64 URZ, [UR8+0x18], UR4 ;  /* 0x00001804083f75b2 */ /* 0x0000220008000100 */
[----:B------:R0:W0:Y:S01]  /*02a0*/  SYNCS.EXCH.64 URZ, [UR8+0x48], UR6 ;  /* 0x00004806083f75b2 */ /* 0x0000220008000100 */
[----:B------:R0:W0:Y:S01]  /*02b0*/  SYNCS.EXCH.64 URZ, [UR8+0x20], UR4 ;  /* 0x00002004083f75b2 */ /* 0x0000220008000100 */
[----:B------:R0:W0:Y:S01]  /*02c0*/  SYNCS.EXCH.64 URZ, [UR8+0x50], UR6 ;  /* 0x00005006083f75b2 */ /* 0x0000220008000100 */
[----:B------:R0:W0:Y:S01]  /*02d0*/  SYNCS.EXCH.64 URZ, [UR8+0x28], UR4 ;  /* 0x00002804083f75b2 */ /* 0x0000220008000100 */
[----:B------:R0:W0:Y:S01]  /*02e0*/  SYNCS.EXCH.64 URZ, [UR8+0x58], UR6 ;  /* 0x00005806083f75b2 */ /* 0x0000220008000100 */
[----:B------:R-:W-:Y:S01]  /*02f0*/  NOP ;  /* 0x0000000000007918 */ /* 0x000fe20000000000 */
.L_x_2:
[----:B------:R-:W5:Y:S01]  /*0300*/  SHFL.IDX PT, R0, R0, RZ, 0x1f ;  /* 0x00001fff00007589 */ /* 0x000f6200000e0000 */
[----:B------:R-:W-:Y:S01]  /*0310*/  ELECT P0, URZ, PT ;  /* 0x00000000003f782f */ /* 0x000fe20003800000 */
[----:B------:R-:W1:Y:S01]  /*0320*/  LDC R2, c[0x0][0x65c] ;  /* 0x00019700ff027b82 */ /* 0x000e620000000800 */
[----:B------:R-:W-:Y:S01]  /*0330*/  SHF.R.S32.HI R7, RZ, 0x1f, R4 ;  /* 0x0000001fff077819 */ /* 0x000fe20000011404 */
[----:B------:R-:W2:Y:S01]  /*0340*/  S2R R5, SR_CTAID.Y ;  /* 0x0000000000057919 */ /* 0x000ea20000002600 */
[----:B0-----:R-:W-:Y:S01]  /*0350*/  UMOV UR4, 0x20 ;  /* 0x0000002000047882 */ /* 0x001fe20000000000 */
[----:B------:R-:W-:Y:S01]  /*0360*/  NOP ;  /* 0x0000000000007918 */ /* 0x000fe20000000000 */
[----:B------:R-:W-:Y:S01]  /*0370*/  LEA.HI R7, R7, R4, RZ, 0x2 ;  /* 0x0000000407077211 */ /* 0x000fe200078f10ff */
[----:B------:R-:W0:Y:S01]  /*0380*/  S2R R6, SR_CTAID.X ;  /* 0x0000000000067919 */ /* 0x000e220000002500 */
[----:B------:R-:W-:Y:S01]  /*0390*/  ISETP.NE.AND P2, PT, R10, RZ, PT ;  /* 0x000000ff0a00720c */ /* 0x000fe20003f45270 */
[----:B------:R-:W-:Y:S01]  /*03a0*/  NOP ;  /* 0x0000000000007918 */ /* 0x000fe20000000000 */
[----:B------:R-:W-:-:S02]  /*03b0*/  LOP3.LUT R7, R7, 0xfffffffc, RZ, 0xc0, !PT ;  /* 0xfffffffc07077812 */ /* 0x000fc400078ec0ff */
[----:B-----5:R-:W-:Y:S02]  /*03c0*/  ISETP.NE.OR P0, PT, R0, RZ, !P0 ;  /* 0x000000ff0000720c */ /* 0x020fe40004705670 */
[----:B-1----:R-:W-:-:S04]  /*03d0*/  ISETP.NE.AND P3, PT, R2, 0x1, PT ;  /* 0x000000010200780c */ /* 0x002fc80003f65270 */
[----:B------:R-:W-:Y:S01]  /*03e0*/  P2R R0, PR, RZ, 0x8 ;  /* 0x00000008ff007803 */ /* 0x000fe20000000000 */
[----:B------:R-:W-:Y:S01]  /*03f0*/  IMAD.IADD R0, R4, 0x1, -R7 ;  /* 0x0000000104007824 */ /* 0x000fe200078e0a07 */
[----:B------:R-:W-:Y:S01]  /*0400*/  LOP3.LUT R4, R3, 0x7f, RZ, 0xc0, !PT ;  /* 0x0000007f03047812 */ /* 0x000fe200078ec0ff */
[----:B------:R-:W-:-:S03]  /*0410*/  IMAD.MOV.U32 R7, RZ, RZ, RZ ;  /* 0x000000ffff077224 */ /* 0x000fc600078e00ff */
[----:B------:R-:W-:Y:S01]  /*0420*/  ISETP.NE.AND P1, PT, R0, 0x3, PT ;  /* 0x000000030000780c */ /* 0x000fe20003f25270 */
[----:B------:R-:W-:Y:S01]  /*0430*/  VOTEU.ALL UP0, P0 ;  /* 0x00000000003f7886 */ /* 0x000fe20000000000 */
[----:B------:R-:W-:Y:S01]  /*0440*/  VOTEU.ALL UP1, P0 ;  /* 0x00000000003f7886 */ /* 0x000fe20000020000 */
[----:B------:R-:W0:Y:S01]  /*0450*/  @P3 LDC R17, c[0x0][0x10] ;  /* 0x00000400ff113b82 */ /* 0x000e220000000800 */
[----:B--2---:R-:W-:Y:S02]  /*0460*/  @P3 IMAD.MOV.U32 R8, RZ, RZ, R5 ;  /* 0x000000ffff083224 */ /* 0x004fe400078e0005 */
[----:B------:R-:W-:Y:S01]  /*0470*/  @!UP0 UMOV UR6, 0x400 ;  /* 0x0000040000068882 */ /* 0x000fe20000000000 */
[----:B------:R-:W-:-:S04]  /*0480*/  @!UP0 UIADD3 UR4, -UR4, 0x100000, URZ ;  /* 0x0010000004048890 */ /* 0x000fc8000fffe13f */
[----:B------:R-:W-:Y:S02]  /*0490*/  @!UP0 USHF.L.U32 UR5, UR4, 0xb, URZ ;  /* 0x0000000b04058899 */ /* 0x000fe4000800063f */
[----:B------:R-:W-:Y:S01]  /*04a0*/  @!UP0 USHF.L.U32 UR4, UR4, 0x1, URZ ;  /* 0x0000000104048899 */ /* 0x000fe2000800063f */
[----:B------:R-:W-:Y:S01]  /*04b0*/  @P3 IMAD.MOV.U32 R9, RZ, RZ, RZ ;  /* 0x000000ffff093224 */ /* 0x000fe200078e00ff */
[----:B------:R-:W1:Y:S08]  /*04c0*/  @!UP0 S2UR UR7, SR_CgaCtaId ;  /* 0x00000000000789c3 */ /* 0x000e700000008800 */
[----:B------:R-:W2:Y:S01]  /*04d0*/  @!P3 LDC R11, c[0x0][0xc] ;  /* 0x00000300ff0bbb82 */ /* 0x000ea20000000800 */
[----:B0-----:R-:W-:Y:S01]  /*04e0*/  @P3 IMAD.WIDE.U32 R16, R6, R17, R8 ;  /* 0x0000001106103225 */ /* 0x001fe200078e0008 */
[----:B-1----:R-:W-:Y:S01]  /*04f0*/  @!UP0 ULEA UR8, UR7, UR6, 0x18 ;  /* 0x0000000607088291 */ /* 0x002fe2000f8ec03f */
[----:B------:R-:W-:-:S02]  /*0500*/  VOTEU.ALL UP0, P0 ;  /* 0x00000000003f7886 */ /* 0x000fc40000000000 */
[----:B------:R-:W-:Y:S01]  /*0510*/  ULDC UR6, c[0x0][0xc] ;  /* 0x0000030000067ab9 */ /* 0x000fe20000000800 */
[----:B------:R-:W-:Y:S01]  /*0520*/  ISETP.EQ.OR P0, PT, R0, RZ, !P1 ;  /* 0x000000ff0000720c */ /* 0x000fe20004f02670 */
[----:B------:R-:W-:-:S03]  /*0530*/  ULDC UR7, c[0x0][0x10] ;  /* 0x0000040000077ab9 */ /* 0x000fc60000000800 */
[C---:B------:R-:W-:Y:S01]  /*0540*/  ISETP.EQ.AND P0, PT, R10.reuse, RZ, P0 ;  /* 0x000000ff0a00720c */ /* 0x040fe20000702270 */
[----:B------:R-:W-:Y:S02]  /*0550*/  VIADD R10, R10, 0xffffffff ;  /* 0xffffffff0a0a7836 */ /* 0x000fe40000000000 */
[----:B--2---:R-:W-:Y:S01]  /*0560*/  @!P3 IMAD.WIDE.U32 R8, R11, R5, R6 ;  /* 0x000000050b08b225 */ /* 0x004fe200078e0006 */
[----:B------:R-:W0:Y:S02]  /*0570*/  FENCE.VIEW.ASYNC.S ;  /* 0x00000000000073c6 */ /* 0x000e240000000000 */
[----:B0-----:R-:W3:Y:S01]  /*0580*/  @!UP0 SYNCS.EXCH.64 URZ, [UR8+0x70], UR4 ;  /* 0x00007004083f85b2 */ /* 0x001ee20008000100 */
[----:B------:R-:W-:Y:S01]  /*0590*/  SEL R18, RZ, 0x1, !P0 ;  /* 0x00000001ff127807 */ /* 0x000fe20004000000 */
[----:B------:R-:W-:Y:S01]  /*05a0*/  @P3 IMAD.MOV.U32 R11, RZ, RZ, RZ ;  /* 0x000000ffff0b3224 */ /* 0x000fe200078e00ff */
[----:B------:R-:W-:Y:S01]  /*05b0*/  ISETP.GE.U32.AND P1, PT, R10, 0x2, PT ;  /* 0x000000020a00780c */ /* 0x000fe20003f26070 */
[----:B------:R-:W-:-:S02]  /*05c0*/  @!P3 IMAD.MOV.U32 R16, RZ, RZ, R8 ;  /* 0x000000ffff10b224 */ /* 0x000fc400078e0008 */
[----:B------:R-:W-:Y:S01]  /*05d0*/  @P3 IMAD.IADD R17, R17, 0x1, R11 ;  /* 0x0000000111113824 */ /* 0x000fe200078e020b */
[----:B------:R-:W-:Y:S01]  /*05e0*/  SEL R18, R18, 0x2, P1 ;  /* 0x0000000212127807 */ /* 0x000fe20000800000 */
[----:B------:R-:W-:Y:S01]  /*05f0*/  @!P3 IMAD.MOV.U32 R17, RZ, RZ, R9 ;  /* 0x000000ffff11b224 */ /* 0x000fe200078e0009 */
[----:B------:R0:W3:Y:S01]  /*0600*/  @!UP1 SYNCS.EXCH.64 URZ, [UR8+0x78], UR4 ;  /* 0x00007804083f95b2 */ /* 0x0000e20008000100 */
[----:B------:R-:W-:Y:S01]  /*0610*/  NOP ;  /* 0x0000000000007918 */ /* 0x000fe20000000000 */
[----:B0-----:R-:W-:-:S03]  /*0620*/  UIMAD.WIDE.U32 UR4, UR6, UR7, URZ ;  /* 0x00000007060472a5 */ /* 0x001fc6000f8e003f */
[----:B------:R-:W-:Y:S02]  /*0630*/  ULDC UR6, c[0x0][0x14] ;  /* 0x0000050000067ab9 */ /* 0x000fe40000000800 */
[----:B------:R-:W-:Y:S02]  /*0640*/  UIMAD.WIDE.U32 UR38, UR4, UR6, URZ ;  /* 0x00000006042672a5 */ /* 0x000fe4000f8e003f */
[----:B------:R-:W-:-:S04]  /*0650*/  UIMAD UR37, UR5, UR6, URZ ;  /* 0x00000006052572a4 */ /* 0x000fc8000f8e023f */
[----:B------:R-:W-:Y:S01]  /*0660*/  UIADD3 UR37, UR39, UR37, URZ ;  /* 0x0000002527257290 */ /* 0x000fe2000fffe03f */
[----:B---34-:R-:W-:Y:S06]  /*0670*/  BAR.SYNC.DEFER_BLOCKING 0x0 ;  /* 0x0000000000007b1d */ /* 0x018fec0000010000 */
[----:B------:R-:W-:Y:S05]  /*0680*/  @!P2 BRA `(.L_x_3) ;  /* 0x0000005c0040a947 */ /* 0x000fea0003800000 */
[----:B------:R-:W-:-:S13]  /*0690*/  ISETP.GT.U32.AND P0, PT, R10, 0x1, PT ;  /* 0x000000010a00780c */ /* 0x000fda0003f04070 */
[----:B------:R-:W-:Y:S05]  /*06a0*/  @P0 EXIT ;  /* 0x000000000000094d */ /* 0x000fea0003800000 */
[----:B------:R-:W-:Y:S01]  /*06b0*/  ULDC.64 UR4, c[0x0][0x650] ;  /* 0x0001940000047ab9 */ /* 0x000fe20000000a00 */
[----:B------:R-:W-:Y:S01]  /*06c0*/  PRMT R0, RZ, 0x7610, R0 ;  /* 0x00007610ff007816 */ /* 0x000fe20000000000 */
[----:B------:R-:W-:Y:S01]  /*06d0*/  IMAD.MOV.U32 R101, RZ, RZ, -0x1 ;  /* 0xffffffffff657424 */ /* 0x000fe200078e00ff */
[----:B------:R-:W-:Y:S01]  /*06e0*/  ISETP.GE.U32.AND P0, PT, R16, UR4, PT ;  /* 0x0000000410007c0c */ /* 0x000fe2000bf06070 */
[----:B------:R-:W-:Y:S02]  /*06f0*/  IMAD.MOV.U32 R100, RZ, RZ, -0x1 ;  /* 0xffffffffff647424 */ /* 0x000fe400078e00ff */
[----:B------:R-:W-:Y:S01]  /*0700*/  IMAD.MOV.U32 R99, RZ, RZ, -0x1 ;  /* 0xffffffffff637424 */ /* 0x000fe200078e00ff */
[----:B------:R-:W-:-:S13]  /*0710*/  ISETP.GE.U32.AND.EX P0, PT, R17, UR5, PT, P0 ;  /* 0x0000000511007c0c */ /* 0x000fda000bf06100 */
[----:B------:R-:W-:Y:S05]  /*0720*/  @P0 BRA `(.L_x_4) ;  /* 0x0000000400540947 */ /* 0x000fea0003800000 */
[----:B------:R-:W0:Y:S01]  /*0730*/  LDC.64 R20, c[0x0][0x628] ;  /* 0x00018a00ff147b82 */ /* 0x000e220000000a00 */
[----:B------:R-:W-:Y:S02]  /*0740*/  IMAD.MOV.U32 R8, RZ, RZ, R16 ;  /* 0x000000ffff087224 */ /* 0x000fe400078e0010 */
[----:B------:R-:W-:-:S05]  /*0750*/  IMAD.MOV.U32 R9, RZ, RZ, R17 ;  /* 0x000000ffff097224 */ /* 0x000fca00078e0011 */
[----:B------:R-:W1:Y:S08]  /*0760*/  LDC R0, c[0x0][0x630] ;  /* 0x00018c00ff007b82 */ /* 0x000e700000000800 */
[----:B------:R-:W2:Y:S01]  /*0770*/  LDC.64 R22, c[0x0][0x620] ;  /* 0x00018800ff167b82 */ /* 0x000ea20000000a00 */
[----:B0-----:R-:W-:-:S04]  /*0780*/  ISETP.NE.U32.AND P0, PT, R20, RZ, PT ;  /* 0x000000ff1400720c */ /* 0x001fc80003f05070 */
[----:B------:R-:W-:-:S13]  /*0790*/  ISETP.NE.AND.EX P0, PT, R21, RZ, PT, P0 ;  /* 0x000000ff1500720c */ /* 0x000fda0003f05300 */
[----:B-12---:R-:W-:Y:S05]  /*07a0*/  @!P0 BRA `(.L_x_5) ;  /* 0x0000000000288947 */ /* 0x006fea0003800000 */
[----:B------:R-:W0:Y:S02]  /*07b0*/  LDC R13, c[0x0][0x634] ;  /* 0x00018d00ff0d7b82 */ /* 0x000e240000000800 */
[----:B0-----:R-:W-:-:S05]  /*07c0*/  IADD3 R13, P0, R16, R13, RZ ;  /* 0x0000000d100d7210 */ /* 0x001fca0007f1e0ff */
[----:B------:R-:W-:-:S04]  /*07d0*/  IMAD.X R15, RZ, RZ, R17, P0 ;  /* 0x000000ffff0f7224 */ /* 0x000fc800000e0611 */
[----:B------:R-:W-:-:S04]  /*07e0*/  IMAD.WIDE.U32 R8, R15, R20, RZ ;  /* 0x000000140f087225 */ /* 0x000fc800078e00ff */
[----:B------:R-:W-:-:S04]  /*07f0*/  IMAD.WIDE.U32 R10, P0, R13, R21, R8 ;  /* 0x000000150d0a7225 */ /* 0x000fc80007800008 */
[----:B------:R-:W-:-:S04]  /*0800*/  IMAD.WIDE.U32 R8, R13, R20, RZ ;  /* 0x000000140d087225 */ /* 0x000fc800078e00ff */
[----:B------:R-:W-:Y:S01]  /*0810*/  IMAD.X R13, RZ, RZ, RZ, P0 ;  /* 0x000000ffff0d7224 */ /* 0x000fe200000e06ff */
[----:B------:R-:W-:Y:S01]  /*0820*/  IADD3 RZ, P0, R9, R10, RZ ;  /* 0x0000000a09ff7210 */ /* 0x000fe20007f1e0ff */
[----:B------:R-:W-:-:S04]  /*0830*/  IMAD.MOV.U32 R12, RZ, RZ, R11 ;  /* 0x000000ffff0c7224 */ /* 0x000fc800078e000b */
[----:B------:R-:W-:-:S08]  /*0840*/  IMAD.WIDE.U32.X R8, R15, R21, R12, P0 ;  /* 0x000000150f087225 */ /* 0x000fd000000e040c */
.L_x_5:
[-CC-:B------:R-:W-:Y:S01]  /*0850*/  SHF.R.U64 R99, R8, R0.reuse, R9.reuse ;  /* 0x0000000008637219 */ /* 0x180fe20000001209 */
[----:B------:R-:W0:Y:S01]  /*0860*/  LDC R12, c[0x0][0x618] ;  /* 0x00018600ff0c7b82 */ /* 0x000e220000000800 */
[----:B------:R-:W-:Y:S01]  /*0870*/  SHF.R.U32.HI R7, RZ, R0, R9 ;  /* 0x00000000ff077219 */ /* 0x000fe20000011609 */
[----:B------:R-:W-:Y:S01]  /*0880*/  ULDC UR4, c[0x0][0x150] ;  /* 0x0000540000047ab9 */ /* 0x000fe20000000800 */
[----:B------:R-:W-:Y:S02]  /*0890*/  IADD3 R11, P0, RZ, -R99, RZ ;  /* 0x80000063ff0b7210 */ /* 0x000fe40007f1e0ff */
[----:B------:R-:W-:-:S03]  /*08a0*/  I2FP.F32.U32 R0, R6 ;  /* 0x0000000600007245 */ /* 0x000fc60000201000 */
[----:B------:R-:W1:Y:S01]  /*08b0*/  LDC.64 R30, c[0x0][0x640] ;  /* 0x00019000ff1e7b82 */ /* 0x000e620000000a00 */
[----:B------:R-:W-:Y:S02]  /*08c0*/  IMAD.X R13, RZ, RZ, ~R7, P0 ;  /* 0x000000ffff0d7224 */ /* 0x000fe400000e0e07 */
[----:B------:R-:W-:Y:S01]  /*08d0*/  FMUL R0, R0, UR4 ;  /* 0x0000000400007c20 */ /* 0x000fe20008400000 */
[----:B------:R-:W-:Y:S01]  /*08e0*/  IMAD.WIDE.U32 R8, R11, R22, R16 ;  /* 0x000000160b087225 */ /* 0x000fe200078e0010 */
[----:B------:R-:W-:-:S03]  /*08f0*/  ULDC UR4, c[0x0][0x154] ;  /* 0x0000550000047ab9 */ /* 0x000fc60000000800 */
[----:B------:R-:W-:Y:S01]  /*0900*/  IMAD R10, R13, R22, RZ ;  /* 0x000000160d0a7224 */ /* 0x000fe200078e02ff */
[----:B------:R-:W2:Y:S01]  /*0910*/  LDC R7, c[0x0][0x144] ;  /* 0x00005100ff077b82 */ /* 0x000ea20000000800 */
[----:B------:R-:W3:Y:S02]  /*0920*/  F2I.U32.TRUNC.NTZ R0, R0 ;  /* 0x0000000000007305 */ /* 0x000ee4000020f000 */
[----:B------:R-:W-:-:S04]  /*0930*/  IMAD R11, R11, R23, R10 ;  /* 0x000000170b0b7224 */ /* 0x000fc800078e020a */
[----:B------:R-:W-:Y:S01]  /*0940*/  IMAD.IADD R9, R9, 0x1, R11 ;  /* 0x0000000109097824 */ /* 0x000fe200078e020b */
[----:B------:R-:W4:Y:S01]  /*0950*/  LDC R24, c[0x0][0x608] ;  /* 0x00018200ff187b82 */ /* 0x000f220000000800 */
[----:B------:R-:W-:-:S03]  /*0960*/  IMAD.MOV.U32 R11, RZ, RZ, -0x1 ;  /* 0xffffffffff0b7424 */ /* 0x000fc600078e00ff */
[-CC-:B0-----:R-:W-:Y:S02]  /*0970*/  SHF.R.U64 R22, R8, R12.reuse, R9.reuse ;  /* 0x0000000c08167219 */ /* 0x181fe40000001209 */
[----:B------:R-:W-:Y:S02]  /*0980*/  I2FP.F32.U32 R8, R5 ;  /* 0x0000000500087245 */ /* 0x000fe40000201000 */
[----:B------:R-:W0:Y:S01]  /*0990*/  LDC R28, c[0x0][0x658] ;  /* 0x00019600ff1c7b82 */ /* 0x000e220000000800 */
[----:B-1----:R-:W-:Y:S01]  /*09a0*/  ISETP.NE.U32.AND P0, PT, R30, RZ, PT ;  /* 0x000000ff1e00720c */ /* 0x002fe20003f05070 */
[----:B---3--:R-:W-:Y:S02]  /*09b0*/  IMAD.MOV R10, RZ, RZ, -R0 ;  /* 0x000000ffff0a7224 */ /* 0x008fe400078e0a00 */
[----:B------:R-:W-:Y:S01]  /*09c0*/  FMUL R8, R8, UR4 ;  /* 0x0000000408087c20 */ /* 0x000fe20008400000 */
[----:B------:R-:W-:Y:S02]  /*09d0*/  SHF.R.U32.HI R9, RZ, R12, R9 ;  /* 0x0000000cff097219 */ /* 0x000fe40000011609 */
[----:B------:R-:W-:Y:S01]  /*09e0*/  ISETP.NE.AND.EX P0, PT, R31, RZ, PT, P0 ;  /* 0x000000ff1f00720c */ /* 0x000fe20003f05300 */
[----:B------:R1:W3:Y:S01]  /*09f0*/  F2I.U32.TRUNC.NTZ R15, R8 ;  /* 0x00000008000f7305 */ /* 0x0002e2000020f000 */
[----:B------:R-:W1:Y:S01]  /*0a00*/  LDC R20, c[0x0][0x148] ;  /* 0x00005200ff147b82 */ /* 0x000e620000000800 */
[----:B--2---:R-:W-:-:S07]  /*0a10*/  IMAD R0, R7, R10, R6 ;  /* 0x0000000a07007224 */ /* 0x004fce00078e0206 */
[----:B------:R-:W2:Y:S01]  /*0a20*/  LDC R26, c[0x0][0x600] ;  /* 0x00018000ff1a7b82 */ /* 0x000ea20000000800 */
[-CC-:B----4-:R-:W-:Y:S02]  /*0a30*/  SHF.R.U64 R32, R22, R24.reuse, R9.reuse ;  /* 0x0000001816207219 */ /* 0x190fe40000001209 */
[----:B------:R-:W-:Y:S01]  /*0a40*/  SHF.R.U32.HI R7, RZ, R24, R9 ;  /* 0x00000018ff077219 */ /* 0x000fe20000011609 */
[----:B------:R-:W-:-:S04]  /*0a50*/  IMAD.MOV.U32 R9, RZ, RZ, 0x1 ;  /* 0x00000001ff097424 */ /* 0x000fc800078e00ff */
[----:B------:R-:W4:Y:S01]  /*0a60*/  LDC R21, c[0x0][0x648] ;  /* 0x00019200ff157b82 */ /* 0x000f220000000800 */
[-C--:B0-----:R-:W-:Y:S02]  /*0a70*/  SHF.L.U32 R6, R11, R28.reuse, RZ ;  /* 0x0000001c0b067219 */ /* 0x081fe400000006ff */
[--C-:B------:R-:W-:Y:S02]  /*0a80*/  SHF.R.U64 R24, R32, R28, R7.reuse ;  /* 0x0000001c20187219 */ /* 0x100fe40000001207 */
[----:B------:R-:W-:Y:S02]  /*0a90*/  LOP3.LUT R13, RZ, R6, RZ, 0x33, !PT ;  /* 0x00000006ff0d7212 */ /* 0x000fe400078e33ff */
[-C--:B------:R-:W-:Y:S01]  /*0aa0*/  SHF.R.U32.HI R7, RZ, R28.reuse, R7 ;  /* 0x0000001cff077219 */ /* 0x080fe20000011607 */
[----:B------:R-:W0:Y:S01]  /*0ab0*/  LDC R23, c[0x0][0x638] ;  /* 0x00018e00ff177b82 */ /* 0x000e220000000800 */
[----:B------:R-:W-:Y:S01]  /*0ac0*/  SHF.L.U32 R12, R9, R28, RZ ;  /* 0x0000001c090c7219 */ /* 0x000fe200000006ff */
[----:B------:R-:W-:-:S06]  /*0ad0*/  IMAD.MOV.U32 R6, RZ, RZ, R24 ;  /* 0x000000ffff067224 */ /* 0x000fcc00078e0018 */
[----:B------:R-:W0:Y:S01]  /*0ae0*/  LDC R101, c[0x0][0x610] ;  /* 0x00018400ff657b82 */ /* 0x000e220000000800 */
[----:B-1-3--:R-:W-:Y:S05]  /*0af0*/  @!P0 BRA `(.L_x_6) ;  /* 0x0000000000288947 */ /* 0x00afea0003800000 */
[----:B------:R-:W1:Y:S02]  /*0b00*/  LDC R11, c[0x0][0x64c] ;  /* 0x00019300ff0b7b82 */ /* 0x000e640000000800 */
[----:B-1----:R-:W-:-:S05]  /*0b10*/  IADD3 R11, P0, R24, R11, RZ ;  /* 0x0000000b180b7210 */ /* 0x002fca0007f1e0ff */
        /* <DEDUP_REMOVED lines=8> */
.L_x_6:
[----:B----4-:R-:W-:Y:S01]  /*0ba0*/  SHF.R.U64 R6, R6, R21, R7 ;  /* 0x0000001506067219 */ /* 0x010fe20000001207 */
[----:B--2---:R-:W-:Y:S01]  /*0bb0*/  VIADD R7, R26, 0xffffffff ;  /* 0xffffffff1a077836 */ /* 0x004fe20000000000 */
[----:B------:R-:W-:Y:S01]  /*0bc0*/  LOP3.LUT R13, R32, R13, RZ, 0xc0, !PT ;  /* 0x0000000d200d7212 */ /* 0x000fe200078ec0ff */
[----:B------:R-:W-:Y:S02]  /*0bd0*/  IMAD.MOV R15, RZ, RZ, -R15 ;  /* 0x000000ffff0f7224 */ /* 0x000fe400078e0a0f */
[----:B------:R-:W-:Y:S02]  /*0be0*/  IMAD.MOV R8, RZ, RZ, -R6 ;  /* 0x000000ffff087224 */ /* 0x000fe400078e0a06 */
[----:B------:R-:W-:Y:S01]  /*0bf0*/  IMAD R13, R12, R6, R13 ;  /* 0x000000060c0d7224 */ /* 0x000fe200078e020d */
[----:B------:R-:W-:Y:S01]  /*0c00*/  LOP3.LUT R6, R22, R7, RZ, 0xc0, !PT ;  /* 0x0000000716067212 */ /* 0x000fe200078ec0ff */
[----:B------:R-:W-:Y:S02]  /*0c10*/  @P3 IMAD R0, R20, R15, R5 ;  /* 0x0000000f14003224 */ /* 0x000fe400078e0205 */
[----:B0-----:R-:W-:-:S02]  /*0c20*/  IMAD R5, R8, R23, R24 ;  /* 0x0000001708057224 */ /* 0x001fc400078e0218 */
[----:B------:R-:W-:Y:S02]  /*0c30*/  IMAD R101, R13, R101, R0 ;  /* 0x000000650d657224 */ /* 0x000fe400078e0200 */
[----:B------:R-:W-:Y:S02]  /*0c40*/  IMAD R6, R5, R26, R6 ;  /* 0x0000001a05067224 */ /* 0x000fe400078e0206 */
[----:B------:R-:W-:-:S03]  /*0c50*/  IMAD.MOV.U32 R0, RZ, RZ, 0x1 ;  /* 0x00000001ff007424 */ /* 0x000fc600078e00ff */
[----:B------:R-:W-:Y:S02]  /*0c60*/  SEL R100, R6, R101, !P3 ;  /* 0x0000006506647207 */ /* 0x000fe40005800000 */
[----:B------:R-:W-:-:S07]  /*0c70*/  SEL R101, R101, R6, !P3 ;  /* 0x0000000665657207 */ /* 0x000fce0005800000 */
.L_x_4:
[----:B------:R-:W-:-:S08]  /*0c80*/  NOP ;  /* 0x0000000000007918 */ /* 0x000fd00000000000 */
[----:B------:R-:W0:Y:S02]  /*0c90*/  USETMAXREG.TRY_ALLOC.CTAPOOL UP0, 0xe8 ;  /* 0x000000e8000079c8 */ /* 0x000e240008000600 */
[----:B0-----:R-:W-:-:S13]  /*0ca0*/  PLOP3.LUT P0, PT, PT, PT, UP0, 0x80, 0x0 ;  /* 0x000000000000781c */ /* 0x001fda0003f0f008 */
[----:B------:R-:W-:Y:S05]  /*0cb0*/  @!P0 BRA `(.L_x_4) ;  /* 0xfffffffc00f08947 */ /* 0x000fea000383ffff */
[----:B------:R-:W-:Y:S01]  /*0cc0*/  ULDC.64 UR4, c[0x0][0x598] ;  /* 0x0001660000047ab9 */ /* 0x000fe20000000a00 */
[----:B------:R-:W-:Y:S01]  /*0cd0*/  ULDC.64 UR40, c[0x0][0x208] ;  /* 0x0000820000287ab9 */ /* 0x000fe20000000a00 */
[----:B------:R-:W-:-:S04]  /*0ce0*/  ISETP.NE.U32.AND P0, PT, RZ, UR4, PT ;  /* 0x00000004ff007c0c */ /* 0x000fc8000bf05070 */
[----:B------:R-:W-:-:S13]  /*0cf0*/  ISETP.NE.AND.EX P0, PT, RZ, UR5, PT, P0 ;  /* 0x00000005ff007c0c */ /* 0x000fda000bf05300 */
[----:B------:R-:W-:Y:S05]  /*0d00*/  @!P0 BRA `(.L_x_7) ;  /* 0x00000000001c8947 */ /* 0x000fea0003800000 */
[----:B------:R-:W0:Y:S02]  /*0d10*/  LDC.64 R6, c[0x0][0x598] ;  /* 0x00016600ff067b82 */ /* 0x000e240000000a00 */
[----:B0-----:R-:W2:Y:S02]  /*0d20*/  LDG.E.64 R6, desc[UR40][R6.64] ;  /* 0x0000002806067981 */ /* 0x001ea4000c1e1b00 */
[----:B--2---:R-:W-:-:S04]  /*0d30*/  ISETP.NE.U32.AND P0, PT, R6, RZ, PT ;  /* 0x000000ff0600720c */ /* 0x004fc80003f05070 */
[----:B------:R-:W-:-:S13]  /*0d40*/  ISETP.NE.AND.EX P0, PT, R7, RZ, PT, P0 ;  /* 0x000000ff0700720c */ /* 0x000fda0003f05300 */
[----:B------:R-:W-:Y:S05]  /*0d50*/  @!P0 BRA `(.L_x_7) ;  /* 0x0000000000088947 */ /* 0x000fea0003800000 */
[----:B------:R0:W5:Y:S01]  /*0d60*/  LD.E R19, desc[UR40][R6.64] ;  /* 0x0000002806137980 */ /* 0x000162000c101900 */
[----:B------:R-:W-:Y:S05]  /*0d70*/  BRA `(.L_x_8) ;  /* 0x0000000000247947 */ /* 0x000fea0003800000 */
.L_x_7:
[----:B------:R-:W-:Y:S02]  /*0d80*/  ULDC.64 UR4, c[0x0][0x588] ;  /* 0x0001620000047ab9 */ /* 0x000fe40000000a00 */
[----:B------:R-:W-:-:S04]  /*0d90*/  ISETP.NE.U32.AND P0, PT, RZ, UR4, PT ;  /* 0x00000004ff007c0c */ /* 0x000fc8000bf05070 */
[----:B------:R-:W-:-:S13]  /*0da0*/  ISETP.NE.AND.EX P0, PT, RZ, UR5, PT, P0 ;  /* 0x00000005ff007c0c */ /* 0x000fda000bf05300 */
[----:B------:R-:W-:Y:S05]  /*0db0*/  @!P0 BRA `(.L_x_9) ;  /* 0x00000000000c8947 */ /* 0x000fea0003800000 */
[----:B------:R-:W0:Y:S02]  /*0dc0*/  LDC.64 R6, c[0x0][0x588] ;  /* 0x00016200ff067b82 */ /* 0x000e240000000a00 */
[----:B0-----:R1:W5:Y:S01]  /*0dd0*/  LDG.E R19, desc[UR40][R6.64] ;  /* 0x0000002806137981 */ /* 0x001362000c1e1900 */
[----:B------:R-:W-:Y:S05]  /*0de0*/  BRA `(.L_x_8) ;  /* 0x0000000000087947 */ /* 0x000fea0003800000 */
.L_x_9:
[----:B------:R-:W-:Y:S02]  /*0df0*/  ULDC UR4, c[0x0][0x580] ;  /* 0x0001600000047ab9 */ /* 0x000fe40000000800 */
[----:B------:R-:W-:-:S07]  /*0e00*/  IMAD.U32 R19, RZ, RZ, UR4 ;  /* 0x00000004ff137e24 */ /* 0x000fce000f8e00ff */
.L_x_8:
[----:B------:R-:W-:Y:S02]  /*0e10*/  ULDC.64 UR4, c[0x0][0x5a0] ;  /* 0x0001680000047ab9 */ /* 0x000fe40000000a00 */
[----:B------:R-:W-:-:S04]  /*0e20*/  ISETP.NE.U32.AND P0, PT, RZ, UR4, PT ;  /* 0x00000004ff007c0c */ /* 0x000fc8000bf05070 */
[----:B------:R-:W-:-:S13]  /*0e30*/  ISETP.NE.AND.EX P0, PT, RZ, UR5, PT, P0 ;  /* 0x00000005ff007c0c */ /* 0x000fda000bf05300 */
[----:B------:R-:W-:Y:S05]  /*0e40*/  @!P0 BRA `(.L_x_10) ;  /* 0x00000000001c8947 */ /* 0x000fea0003800000 */
[----:B01----:R-:W0:Y:S02]  /*0e50*/  LDC.64 R6, c[0x0][0x5a0] ;  /* 0x00016800ff067b82 */ /* 0x003e240000000a00 */
[----:B0-----:R-:W2:Y:S02]  /*0e60*/  LDG.E.64 R6, desc[UR40][R6.64] ;  /* 0x0000002806067981 */ /* 0x001ea4000c1e1b00 */
[----:B--2---:R-:W-:-:S04]  /*0e70*/  ISETP.NE.U32.AND P0, PT, R6, RZ, PT ;  /* 0x000000ff0600720c */ /* 0x004fc80003f05070 */
[----:B------:R-:W-:-:S13]  /*0e80*/  ISETP.NE.AND.EX P0, PT, R7, RZ, PT, P0 ;  /* 0x000000ff0700720c */ /* 0x000fda0003f05300 */
[----:B------:R-:W-:Y:S05]  /*0e90*/  @!P0 BRA `(.L_x_10) ;  /* 0x0000000000088947 */ /* 0x000fea0003800000 */
[----:B------:R0:W5:Y:S01]  /*0ea0*/  LD.E R88, desc[UR40][R6.64] ;  /* 0x0000002806587980 */ /* 0x000162000c101900 */
[----:B------:R-:W-:Y:S05]  /*0eb0*/  BRA `(.L_x_11) ;  /* 0x0000000000247947 */ /* 0x000fea0003800000 */
.L_x_10:
[----:B------:R-:W-:Y:S02]  /*0ec0*/  ULDC.64 UR4, c[0x0][0x590] ;  /* 0x0001640000047ab9 */ /* 0x000fe40000000a00 */
[----:B------:R-:W-:-:S04]  /*0ed0*/  ISETP.NE.U32.AND P0, PT, RZ, UR4, PT ;  /* 0x00000004ff007c0c */ /* 0x000fc8000bf05070 */
[----:B------:R-:W-:-:S13]  /*0ee0*/  ISETP.NE.AND.EX P0, PT, RZ, UR5, PT, P0 ;  /* 0x00000005ff007c0c */ /* 0x000fda000bf05300 */
[----:B------:R-:W-:Y:S05]  /*0ef0*/  @!P0 BRA `(.L_x_12) ;  /* 0x00000000000c8947 */ /* 0x000fea0003800000 */
[----:B------:R-:W2:Y:S02]  /*0f00*/  LDC.64 R88, c[0x0][0x590] ;  /* 0x00016400ff587b82 */ /* 0x000ea40000000a00 */
[----:B--2---:R2:W5:Y:S01]  /*0f10*/  LDG.E R88, desc[UR40][R88.64] ;  /* 0x0000002858587981 */ /* 0x004562000c1e1900 */
[----:B------:R-:W-:Y:S05]  /*0f20*/  BRA `(.L_x_11) ;  /* 0x0000000000087947 */ /* 0x000fea0003800000 */
.L_x_12:
[----:B------:R-:W-:Y:S02]  /*0f30*/  ULDC UR4, c[0x0][0x584] ;  /* 0x0001610000047ab9 */ /* 0x000fe40000000800 */
[----:B------:R-:W-:-:S07]  /*0f40*/  IMAD.U32 R88, RZ, RZ, UR4 ;  /* 0x00000004ff587e24 */ /* 0x000fce000f8e00ff */
.L_x_11:
[----:B------:R-:W-:-:S13]  /*0f50*/  LOP3.LUT P0, RZ, R0, 0xff, RZ, 0xc0, !PT ;  /* 0x000000ff00ff7812 */ /* 0x000fda000780c0ff */
[----:B------:R-:W-:Y:S05]  /*0f60*/  @!P0 EXIT ;  /* 0x000000000000894d */ /* 0x000fea0003800000 */
[----:B------:R-:W3:Y:S01]  /*0f70*/  LDC R90, c[0x0][0x658] ;  /* 0x00019600ff5a7b82 */ /* 0x000ee20000000800 */
[----:B------:R-:W-:Y:S01]  /*0f80*/  ULDC.64 UR6, c[0x0][0x288] ;  /* 0x0000a20000067ab9 */ /* 0x000fe20000000a00 */
[----:B------:R-:W-:Y:S01]  /*0f90*/  LOP3.LUT R14, R14, 0x1, RZ, 0xc0, !PT ;  /* 0x000000010e0e7812 */ /* 0x000fe200078ec0ff */
[----:B------:R-:W-:Y:S01]  /*0fa0*/  UIADD3 UR4, UR7, 0x7f, URZ ;  /* 0x0000007f07047890 */ /* 0x000fe2000fffe03f */
[----:B------:R-:W-:Y:S01]  /*0fb0*/  SHF.R.U32.HI R0, RZ, 0x2, R3 ;  /* 0x00000002ff007819 */ /* 0x000fe20000011603 */
[----:B01----:R-:W-:Y:S01]  /*0fc0*/  IMAD.MOV.U32 R7, RZ, RZ, -0x1 ;  /* 0xffffffffff077424 */ /* 0x003fe200078e00ff */
[----:B------:R-:W-:Y:S01]  /*0fd0*/  SHF.R.U32.HI R4, RZ, 0x1, R4 ;  /* 0x00000001ff047819 */ /* 0x000fe20000011604 */
[----:B------:R-:W-:Y:S01]  /*0fe0*/  USHF.R.S32.HI UR5, URZ, 0x1f, UR4 ;  /* 0x0000001f3f057899 */ /* 0x000fe20008011404 */
[----:B------:R-:W0:Y:S01]  /*0ff0*/  LDC.64 R92, c[0x0][0x5c8] ;  /* 0x00017200ff5c7b82 */ /* 0x000e220000000a00 */
[----:B------:R-:W-:Y:S01]  /*1000*/  IMAD.SHL.U32 R5, R14, 0x40, RZ ;  /* 0x000000400e057824 */ /* 0x000fe200078e00ff */
[----:B------:R-:W-:Y:S01]  /*1010*/  LOP3.LUT R0, R0, 0x7, RZ, 0xc0, !PT ;  /* 0x0000000700007812 */ /* 0x000fe200078ec0ff */
[----:B------:R-:W-:Y:S01]  /*1020*/  ULEA.HI UR5, UR5, UR4, URZ, 0x7 ;  /* 0x0000000405057291 */ /* 0x000fe2000f8f383f */
[----:B------:R-:W-:Y:S01]  /*1030*/  LOP3.LUT R23, R4, 0x30, RZ, 0xc0, !PT ;  /* 0x0000003004177812 */ /* 0x000fe200078ec0ff */
[----:B------:R-:W-:Y:S01]  /*1040*/  IMAD.MOV.U32 R9, RZ, RZ, 0x1 ;  /* 0x00000001ff097424 */ /* 0x000fe200078e00ff */
[--C-:B------:R-:W-:Y:S01]  /*1050*/  LOP3.LUT R22, R5, 0x40, R0.reuse, 0xe2, !PT ;  /* 0x0000004005167812 */ /* 0x100fe200078ee200 */
[----:B------:R-:W-:Y:S01]  /*1060*/  USHF.R.S32.HI UR43, URZ, 0x7, UR5 ;  /* 0x000000073f2b7899 */ /* 0x000fe20008011405 */
[----:B------:R-:W1:Y:S01]  /*1070*/  LDC R95, c[0x0][0x600] ;  /* 0x00018000ff5f7b82 */ /* 0x000e620000000800 */
[-C--:B------:R-:W-:Y:S01]  /*1080*/  IADD3 R5, RZ, -R23.reuse, -R0 ;  /* 0x80000017ff057210 */ /* 0x080fe20007ffe800 */
[----:B------:R-:W-:Y:S01]  /*1090*/  IMAD.U32 R6, RZ, RZ, UR6 ;  /* 0x00000006ff067e24 */ /* 0x000fe2000f8e00ff */
[C---:B--2---:R-:W-:Y:S01]  /*10a0*/  LOP3.LUT R89, R3.reuse, 0x3, RZ, 0xc0, !PT ;  /* 0x0000000303597812 */ /* 0x044fe200078ec0ff */
[----:B------:R-:W-:Y:S01]  /*10b0*/  UISETP.LT.AND UP0, UPT, UR43, 0x1, UPT ;  /* 0x000000012b00788c */ /* 0x000fe2000bf01270 */
[----:B------:R-:W-:Y:S01]  /*10c0*/  LOP3.LUT R94, R3, 0x80, RZ, 0xc0, !PT ;  /* 0x00000080035e7812 */ /* 0x000fe200078ec0ff */
[----:B------:R-:W-:Y:S01]  /*10d0*/  IMAD R5, R14, -0x40, R5 ;  /* 0xffffffc00e057824 */ /* 0x000fe200078e0205 */
[----:B------:R-:W-:Y:S01]  /*10e0*/  ULDC UR4, c[0x0][0x284] ;  /* 0x0000a10000047ab9 */ /* 0x000fe20000000800 */
[-C--:B---3--:R-:W-:Y:S01]  /*10f0*/  SHF.L.U32 R7, R7, R90.reuse, RZ ;  /* 0x0000005a07077219 */ /* 0x088fe200000006ff */
[----:B------:R-:W-:Y:S01]  /*1100*/  USEL UR44, UR43, 0x1, UP0 ;  /* 0x000000012b2c7887 */ /* 0x000fe20008000000 */
[----:B------:R-:W-:Y:S01]  /*1110*/  LOP3.LUT R22, R22, R23, RZ, 0xfc, !PT ;  /* 0x0000001716167212 */ /* 0x000fe200078efcff */
[----:B------:R-:W-:Y:S01]  /*1120*/  IMAD R89, R89, -0x2, R6 ;  /* 0xfffffffe59597824 */ /* 0x000fe200078e0206 */
[----:B------:R-:W-:Y:S01]  /*1130*/  SHF.L.U32 R90, R9, R90, RZ ;  /* 0x0000005a095a7219 */ /* 0x000fe200000006ff */
[----:B------:R-:W-:Y:S01]  /*1140*/  VIADD R97, R5, UR4 ;  /* 0x0000000405617c36 */ /* 0x000fe20008000000 */
[----:B------:R-:W-:Y:S01]  /*1150*/  LOP3.LUT R98, R18, 0x1, RZ, 0xfc, !PT ;  /* 0x0000000112627812 */ /* 0x000fe200078efcff */
[----:B------:R-:W-:Y:S01]  /*1160*/  IMAD.MOV.U32 R23, RZ, RZ, RZ ;  /* 0x000000ffff177224 */ /* 0x000fe200078e00ff */
[C---:B0-----:R-:W-:Y:S01]  /*1170*/  SHF.L.U64.HI R91, R92.reuse, 0x3, R93 ;  /* 0x000000035c5b7819 */ /* 0x041fe2000001025d */
[----:B------:R-:W-:Y:S01]  /*1180*/  IMAD.SHL.U32 R92, R92, 0x8, RZ ;  /* 0x000000085c5c7824 */ /* 0x000fe200078e00ff */
[----:B------:R-:W-:Y:S01]  /*1190*/  SHF.R.U32.HI R94, RZ, 0x7, R94 ;  /* 0x00000007ff5e7819 */ /* 0x000fe2000001165e */
[----:B------:R-:W-:Y:S01]  /*11a0*/  IMAD.SHL.U32 R93, R3, 0x2, RZ ;  /* 0x00000002035d7824 */ /* 0x000fe200078e00ff */
[----:B------:R-:W-:Y:S01]  /*11b0*/  LOP3.LUT R96, RZ, R7, RZ, 0x33, !PT ;  /* 0x00000007ff607212 */ /* 0x000fe200078e33ff */
[----:B------:R-:W-:Y:S01]  /*11c0*/  UIADD3 UR44, UR43, -UR44, URZ ;  /* 0x8000002c2b2c7290 */ /* 0x000fe2000fffe03f */
[----:B------:R-:W-:Y:S01]  /*11d0*/  UMOV UR36, URZ ;  /* 0x0000003f00247c82 */ /* 0x000fe20008000000 */
[----:B-1----:R-:W-:Y:S01]  /*11e0*/  VIADD R95, R95, 0xffffffff ;  /* 0xffffffff5f5f7836 */ /* 0x002fe20000000000 */
[----:B------:R-:W-:-:S09]  /*11f0*/  UMOV UR42, URZ ;  /* 0x0000003f002a7c82 */ /* 0x000fd20008000000 */
.L_x_158:
[----:B0-----:R-:W0:Y:S01]  /*1200*/  SHFL.IDX PT, R0, R94, RZ, 0x1f ;  /* 0x00001fff5e007589 */ /* 0x001e2200000e0000 */
[----:B-1----:R-:W1:Y:S01]  /*1210*/  S2UR UR7, SR_CgaCtaId ;  /* 0x00000000000779c3 */ /* 0x002e620000008800 */
[----:B------:R-:W-:Y:S01]  /*1220*/  UMOV UR6, 0x400 ;  /* 0x0000040000067882 */ /* 0x000fe20000000000 */
[----:B0-----:R-:W-:Y:S01]  /*1230*/  R2UR UR4, R0 ;  /* 0x00000000000472ca */ /* 0x001fe200000e0000 */
[----:B-1----:R-:W-:-:S12]  /*1240*/  ULEA UR46, UR7, UR6, 0x18 ;  /* 0x00000006072e7291 */ /* 0x002fd8000f8ec03f */
[----:B------:R-:W-:-:S04]  /*1250*/  ULEA.HI UR5, UR4, UR4, URZ, 0x1 ;  /* 0x0000000404057291 */ /* 0x000fc8000f8f083f */
[----:B------:R-:W-:-:S04]  /*1260*/  ULOP3.LUT UR5, UR5, 0x7fffe, URZ, 0xc0, !UPT ;  /* 0x0007fffe05057892 */ /* 0x000fc8000f8ec03f */
[----:B------:R-:W-:-:S03]  /*1270*/  UIADD3 UR5, UR4, -UR5, URZ ;  /* 0x8000000504057290 */ /* 0x000fc6000fffe03f */
[----:B------:R-:W-:Y:S01]  /*1280*/  ULDC UR4, c[0x0][0x28c] ;  /* 0x0000a30000047ab9 */ /* 0x000fe20000000800 */
[----:B------:R-:W-:Y:S01]  /*1290*/  ULEA UR5, UR5, UR46, 0xd ;  /* 0x0000002e05057291 */ /* 0x000fe2000f8e683f */
[----:B------:R-:W-:-:S03]  /*12a0*/  ISETP.LT.AND P0, PT, RZ, UR4, PT ;  /* 0x00000004ff007c0c */ /* 0x000fc6000bf01270 */
[----:B------:R-:W-:-:S04]  /*12b0*/  UIADD3 UR5, UR5, 0x180, URZ ;  /* 0x0000018005057890 */ /* 0x000fc8000fffe03f */
[----:B------:R-:W-:-:S04]  /*12c0*/  USHF.R.U32.HI UR5, URZ, 0x4, UR5 ;  /* 0x000000043f057899 */ /* 0x000fc80008011605 */
[----:B------:R-:W-:-:S04]  /*12d0*/  ULOP3.LUT UR5, UR5, 0x3fff, URZ, 0xc0, !UPT ;  /* 0x00003fff05057892 */ /* 0x000fc8000f8ec03f */
[----:B------:R-:W-:Y:S01]  /*12e0*/  ULOP3.LUT UR45, UR5, 0x10000, URZ, 0xfc, !UPT ;  /* 0x00010000052d7892 */ /* 0x000fe2000f8efc3f */
[----:B--234-:R-:W-:Y:S11]  /*12f0*/  @P0 BRA `(.L_x_13) ;  /* 0x0000000000400947 */ /* 0x01cff60003800000 */
[----:B------:R-:W-:Y:S01]  /*1300*/  MOV R0, 0x0 ;  /* 0x0000000000007802 */ /* 0x000fe20000000f00 */
[----:B------:R-:W-:Y:S01]  /*1310*/  ULDC.64 UR4, c[0x4][0x68] ;  /* 0x01001a0000047ab9 */ /* 0x000fe20000000a00 */
[----:B------:R-:W-:Y:S01]  /*1320*/  ULDC.64 UR6, c[0x4][0x8] ;  /* 0x0100020000067ab9 */ /* 0x000fe20000000a00 */
[----:B------:R-:W-:Y:S01]  /*1330*/  IMAD.U32 R4, RZ, RZ, UR4 ;  /* 0x00000004ff047e24 */ /* 0x000fe2000f8e00ff */
[----:B------:R0:W1:Y:S01]  /*1340*/  LDC.64 R14, c[0x4][R0] ;  /* 0x01000000000e7b82 */ /* 0x0000620000000a00 */
[----:B------:R-:W-:Y:S01]  /*1350*/  IMAD.U32 R5, RZ, RZ, UR5 ;  /* 0x00000005ff057e24 */ /* 0x000fe2000f8e00ff */
[----:B------:R-:W-:Y:S01]  /*1360*/  ULDC.64 UR4, c[0x4][0x70] ;  /* 0x01001c0000047ab9 */ /* 0x000fe20000000a00 */
[----:B------:R-:W-:Y:S02]  /*1370*/  IMAD.U32 R10, RZ, RZ, UR6 ;  /* 0x00000006ff0a7e24 */ /* 0x000fe4000f8e00ff */
[----:B------:R-:W-:Y:S02]  /*1380*/  IMAD.U32 R6, RZ, RZ, UR4 ;  /* 0x00000004ff067e24 */ /* 0x000fe4000f8e00ff */
[----:B------:R-:W-:-:S02]  /*1390*/  IMAD.U32 R7, RZ, RZ, UR5 ;  /* 0x00000005ff077e24 */ /* 0x000fc4000f8e00ff */
[----:B------:R-:W-:Y:S02]  /*13a0*/  IMAD.U32 R11, RZ, RZ, UR7 ;  /* 0x00000007ff0b7e24 */ /* 0x000fe4000f8e00ff */
[----:B------:R-:W-:Y:S02]  /*13b0*/  IMAD.MOV.U32 R8, RZ, RZ, 0x1e1 ;  /* 0x000001e1ff087424 */ /* 0x000fe400078e00ff */
[----:B------:R-:W-:Y:S02]  /*13c0*/  IMAD.MOV.U32 R12, RZ, RZ, 0x1 ;  /* 0x00000001ff0c7424 */ /* 0x000fe400078e00ff */
[----:B0-----:R-:W-:-:S07]  /*13d0*/  IMAD.MOV.U32 R13, RZ, RZ, RZ ;  /* 0x000000ffff0d7224 */ /* 0x001fce00078e00ff */
[----:B------:R-:W-:-:S07]  /*13e0*/  LEPC R20, `(.L_x_13) ;  /* 0x000000001014794e */ /* 0x000fce0000000000 */
[----:B-1---5:R-:W-:Y:S05]  /*13f0*/  CALL.ABS.NOINC R14 ;  /* 0x000000000e007343 */ /* 0x022fea0003c00000 */
.L_x_13:
[----:B------:R-:W-:-:S13]  /*1400*/  ISETP.NE.AND P0, PT, R98, 0x3, PT ;  /* 0x000000036200780c */ /* 0x000fda0003f05270 */
[----:B------:R-:W-:Y:S05]  /*1410*/  @!P0 BRA `(.L_x_14) ;  /* 0x0000000000048947 */ /* 0x000fea0003800000 */
[----:B------:R-:W-:Y:S01]  /*1420*/  BPT.TRAP 0x1 ;  /* 0x000000040000795c */ /* 0x000fe20000300000 */
.L_x_14:
[----:B------:R-:W-:Y:S02]  /*1430*/  IMAD.U32 R3, RZ, RZ, UR42 ;  /* 0x0000002aff037e24 */ /* 0x000fe4000f8e00ff */
[----:B------:R-:W-:-:S03]  /*1440*/  IMAD.U32 R0, RZ, RZ, UR36 ;  /* 0x00000024ff007e24 */ /* 0x000fc6000f8e00ff */
[----:B------:R-:W-:Y:S02]  /*1450*/  LEA R3, R3, UR46, 0x3 ;  /* 0x0000002e03037c11 */ /* 0x000fe4000f8e18ff */
[----:B------:R-:W-:-:S04]  /*1460*/  SHF.L.U32 R0, R0, 0x1f, RZ ;  /* 0x0000001f00007819 */ /* 0x000fc800000006ff */
[----:B------:R0:W1:Y:S01]  /*1470*/  SYNCS.PHASECHK.TRANS64.TRYWAIT P1, [R3+URZ], R0 ;  /* 0x00000000030075a7 */ /* 0x000062000802017f */
[----:B------:R-:W-:Y:S05]  /*1480*/  @!P0 BRA `(.L_x_15) ;  /* 0x0000000000048947 */ /* 0x000fea0003800000 */
[----:B------:R-:W-:Y:S01]  /*1490*/  BPT.TRAP 0x1 ;  /* 0x000000040000795c */ /* 0x000fe20000300000 */
.L_x_15:
[----:B------:R-:W-:-:S05]  /*14a0*/  IMAD.U32 R4, RZ, RZ, UR44 ;  /* 0x0000002cff047e24 */ /* 0x000fca000f8e00ff */
[----:B------:R-:W-:Y:S01]  /*14b0*/  ISETP.GE.AND P2, PT, R4, 0x1, PT ;  /* 0x000000010400780c */ /* 0x000fe20003f46270 */
[----:B-1----:R-:W-:-:S12]  /*14c0*/  @P1 BRA `(.L_x_16) ;  /* 0x0000000000081947 */ /* 0x002fd80003800000 */
[----:B------:R-:W1:Y:S02]  /*14d0*/  SYNCS.PHASECHK.TRANS64.TRYWAIT P1, [R3+URZ], R0 ;  /* 0x00000000030075a7 */ /* 0x000e64000802017f */
[----:B-1----:R-:W-:Y:S05]  /*14e0*/  @!P1 BRA `(.L_x_17) ;  /* 0x0000006400e09947 */ /* 0x002fea0003800000 */
.L_x_16:
[----:B------:R-:W-:Y:S05]  /*14f0*/  WARPSYNC.ALL ;  /* 0x0000000000007948 */ /* 0x000fea0003800000 */
[----:B------:R-:W-:Y:S01]  /*1500*/  UIADD3 UR4, UR46, 0x60180, URZ ;  /* 0x000601802e047890 */ /* 0x000fe2000fffe03f */
[----:B------:R-:W-:Y:S01]  /*1510*/  WARPGROUP.ARRIVE ;  /* 0x00000000000079c5 */ /* 0x000fe20000000000 */
[----:B------:R-:W-:Y:S02]  /*1520*/  ULEA UR6, UR42, UR45, 0xc ;  /* 0x0000002d2a067291 */ /* 0x000fe4000f8e603f */
[----:B------:R-:W-:Y:S01]  /*1530*/  USHF.R.U32.HI UR4, URZ, 0x4, UR4 ;  /* 0x000000043f047899 */ /* 0x000fe20008011604 */
[----:B------:R-:W-:Y:S01]  /*1540*/  UMOV UR13, 0x40000040 ;  /* 0x40000040000d7882 */ /* 0x000fe20000000000 */
[----:B------:R-:W-:-:S02]  /*1550*/  UMOV UR15, 0x40000040 ;  /* 0x40000040000f7882 */ /* 0x000fc40000000000 */
[----:B------:R-:W-:Y:S01]  /*1560*/  ULOP3.LUT UR4, UR4, 0x3fff, URZ, 0xc0, !UPT ;  /* 0x00003fff04047892 */ /* 0x000fe2000f8ec03f */
[----:B------:R-:W-:Y:S01]  /*1570*/  UMOV UR12, UR6 ;  /* 0x00000006000c7c82 */ /* 0x000fe20008000000 */
[----:B------:R-:W-:Y:S02]  /*1580*/  UMOV UR5, 0x40000040 ;  /* 0x4000004000057882 */ /* 0x000fe40000000000 */
[----:B------:R-:W-:Y:S01]  /*1590*/  ULOP3.LUT UR8, UR4, 0x10000, URZ, 0xfc, !UPT ;  /* 0x0001000004087892 */ /* 0x000fe2000f8efc3f */
[----:B------:R-:W-:-:S03]  /*15a0*/  UMOV UR7, 0x40000040 ;  /* 0x4000004000077882 */ /* 0x000fc60000000000 */
[----:B------:R-:W-:-:S04]  /*15b0*/  ULEA UR4, UR42, UR8, 0xc ;  /* 0x000000082a047291 */ /* 0x000fc8000f8e603f */
[----:B------:R-:W-:-:S03]  /*15c0*/  UIADD3 UR9, UR4, 0xc06, URZ ;  /* 0x00000c0604097890 */ /* 0x000fc6000fffe03f */
[----:B------:R-:W-:Y:S02]  /*15d0*/  UMOV UR14, UR4 ;  /* 0x00000004000e7c82 */ /* 0x000fe40008000000 */
[----:B------:R-:W-:Y:S01]  /*15e0*/  HGMMA.64x128x8.F32.TF32 R24, gdesc[UR12], RZ, !UPT, gsb0 ;  /* 0x05e000000c1879f0 */ /* 0x000fe2000c0028ff */
[----:B------:R-:W-:Y:S02]  /*15f0*/  UIADD3 UR12, UR6, 0x2, URZ ;  /* 0x00000002060c7890 */ /* 0x000fe4000fffe03f */
[----:B------:R-:W-:Y:S01]  /*1600*/  UIADD3 UR14, UR4, 0x2, URZ ;  /* 0x00000002040e7890 */ /* 0x000fe2000fffe03f */
[----:B------:R-:W-:Y:S01]  /*1610*/  UMOV UR13, 0x40000040 ;  /* 0x40000040000d7882 */ /* 0x000fe20000000000 */
[----:B------:R-:W-:Y:S01]  /*1620*/  UMOV UR15, 0x40000040 ;  /* 0x40000040000f7882 */ /* 0x000fe20000000000 */
[----:B------:R-:W-:Y:S02]  /*1630*/  WARPGROUP.DEPBAR.LE gsb0, 0x0 ;  /* 0x00008000000079c5 */ /* 0x000fe40000010000 */
[----:B------:R-:W-:-:S06]  /*1640*/  WARPGROUP.ARRIVE ;  /* 0x00000000000079c5 */ /* 0x000fcc0000000000 */
[----:B------:R-:W-:Y:S01]  /*1650*/  HGMMA.64x128x8.F32.TF32 R24, gdesc[UR12], R24, gsb0 ;  /* 0x05e000000c1879f0 */ /* 0x000fe20008002818 */
        /* <DEDUP_REMOVED lines=88> */
[----:B------:R-:W-:-:S07]  /*1be0*/  UIADD3 UR6, UR6, 0xc06, URZ ;  /* 0x00000c0606067890 */ /* 0x000fce000fffe03f */
[----:B------:R-:W-:Y:S01]  /*1bf0*/  UMOV UR4, UR6 ;  /* 0x0000000600047c82 */ /* 0x000fe20008000000 */
[----:B------:R-:W-:Y:S01]  /*1c00*/  UMOV UR6, UR9 ;  /* 0x0000000900067c82 */ /* 0x000fe20008000000 */
[----:B------:R-:W-:Y:S02]  /*1c10*/  WARPGROUP.DEPBAR.LE gsb0, 0x0 ;  /* 0x00008000000079c5 */ /* 0x000fe40000010000 */
[----:B------:R-:W-:-:S06]  /*1c20*/  WARPGROUP.ARRIVE ;  /* 0x00000000000079c5 */ /* 0x000fcc0000000000 */
[----:B------:R-:W-:Y:S03]  /*1c30*/  HGMMA.64x128x8.F32.TF32 R24, gdesc[UR12], R24, gsb0 ;  /* 0x05e000000c1879f0 */ /* 0x000fe60008002818 */
[----:B------:R-:W-:Y:S02]  /*1c40*/  WARPGROUP.DEPBAR.LE gsb0, 0x0 ;  /* 0x00008000000079c5 */ /* 0x000fe40000010000 */
[----:B------:R-:W-:-:S07]  /*1c50*/  WARPGROUP.ARRIVE ;  /* 0x00000000000079c5 */ /* 0x000fce0000000000 */
[----:B------:R-:W-:Y:S03]  /*1c60*/  HGMMA.64x128x8.F32.TF32 R24, gdesc[UR4], R24, gsb0 ;  /* 0x05e00000041879f0 */ /* 0x000fe60008002818 */
[----:B------:R-:W-:Y:S02]  /*1c70*/  WARPGROUP.DEPBAR.LE gsb0, 0x0 ;  /* 0x00008000000079c5 */ /* 0x000fe40000010000 */
[----:B------:R-:W-:Y:S05]  /*1c80*/  @!P2 BRA `(.L_x_18) ;  /* 0x00000008006ca947 */ /* 0x000fea0003800000 */
[----:B------:R-:W-:Y:S01]  /*1c90*/  UIADD3 UR13, UR42, 0x1, URZ ;  /* 0x000000012a0d7890 */ /* 0x000fe2000fffe03f */
[----:B01----:R-:W-:Y:S01]  /*1ca0*/  IMAD.U32 R0, RZ, RZ, UR44 ;  /* 0x0000002cff007e24 */ /* 0x003fe2000f8e00ff */
[----:B------:R-:W-:Y:S02]  /*1cb0*/  UMOV UR9, UR42 ;  /* 0x0000002a00097c82 */ /* 0x000fe40008000000 */
[----:B------:R-:W-:-:S04]  /*1cc0*/  UISETP.NE.AND UP0, UPT, UR13, 0x6, UPT ;  /* 0x000000060d00788c */ /* 0x000fc8000bf05270 */
[----:B------:R-:W-:Y:S02]  /*1cd0*/  USEL UR4, URZ, 0x1, UP0 ;  /* 0x000000013f047887 */ /* 0x000fe40008000000 */
[----:B------:R-:W-:Y:S02]  /*1ce0*/  USEL UR13, UR13, URZ, UP0 ;  /* 0x0000003f0d0d7287 */ /* 0x000fe40008000000 */
[----:B------:R-:W-:-:S06]  /*1cf0*/  ULOP3.LUT UR4, UR36, UR4, URZ, 0x3c, !UPT ;  /* 0x0000000424047292 */ /* 0x000fcc000f8e3c3f */
[----:B------:R-:W-:-:S07]  /*1d00*/  IMAD.U32 R5, RZ, RZ, UR4 ;  /* 0x00000004ff057e24 */ /* 0x000fce000f8e00ff */
.L_x_25:
[----:B01----:R-:W-:Y:S05]  /*1d10*/  @!P0 BRA `(.L_x_19) ;  /* 0x0000000000048947 */ /* 0x003fea0003800000 */
[----:B------:R-:W-:Y:S01]  /*1d20*/  BPT.TRAP 0x1 ;  /* 0x000000040000795c */ /* 0x000fe20000300000 */
.L_x_19:
[----:B------:R-:W0:Y:S01]  /*1d30*/  S2UR UR4, SR_CgaCtaId ;  /* 0x00000000000479c3 */ /* 0x000e220000008800 */
[----:B------:R-:W-:Y:S01]  /*1d40*/  UMOV UR10, 0x400 ;  /* 0x00000400000a7882 */ /* 0x000fe20000000000 */
[----:B------:R-:W-:Y:S01]  /*1d50*/  SHF.L.U32 R3, R5, 0x1f, RZ ;  /* 0x0000001f05037819 */ /* 0x000fe200000006ff */
[----:B0-----:R-:W-:-:S04]  /*1d60*/  ULEA UR10, UR4, UR10, 0x18 ;  /* 0x0000000a040a7291 */ /* 0x001fc8000f8ec03f */
[----:B------:R-:W-:-:S09]  /*1d70*/  ULEA UR4, UR13, UR10, 0x3 ;  /* 0x0000000a0d047291 */ /* 0x000fd2000f8e183f */
[----:B------:R0:W1:Y:S01]  /*1d80*/  SYNCS.PHASECHK.TRANS64.TRYWAIT P1, [UR4], R3 ;  /* 0x00000003ff0075a7 */ /* 0x0000620008020144 */
[----:B------:R-:W-:Y:S05]  /*1d90*/  @!P0 BRA `(.L_x_20) ;  /* 0x0000000000048947 */ /* 0x000fea0003800000 */
[----:B------:R-:W-:Y:S01]  /*1da0*/  BPT.TRAP 0x1 ;  /* 0x000000040000795c */ /* 0x000fe20000300000 */
.L_x_20:
[----:B-1----:R-:W-:Y:S05]  /*1db0*/  @P1 BRA `(.L_x_21) ;  /* 0x0000000000081947 */ /* 0x002fea0003800000 */
[----:B------:R-:W1:Y:S02]  /*1dc0*/  SYNCS.PHASECHK.TRANS64.TRYWAIT P1, [UR4], R3 ;  /* 0x00000003ff0075a7 */ /* 0x000e640008020144 */
[----:B-1----:R-:W-:Y:S05]  /*1dd0*/  @!P1 BRA `(.L_x_22) ;  /* 0x0000005c00b89947 */ /* 0x002fea0003800000 */
.L_x_21:
[----:B------:R-:W-:Y:S01]  /*1de0*/  ULEA UR12, UR13, UR8, 0xc ;  /* 0x000000080d0c7291 */ /* 0x000fe2000f8e603f */
[----:B------:R-:W-:Y:S01]  /*1df0*/  WARPGROUP.ARRIVE ;  /* 0x00000000000079c5 */ /* 0x000fe20000000000 */
[----:B------:R-:W-:Y:S01]  /*1e00*/  ULEA UR11, UR13, UR45, 0xc ;  /* 0x0000002d0d0b7291 */ /* 0x000fe2000f8e603f */
[----:B------:R-:W-:Y:S01]  /*1e10*/  UMOV UR7, 0x40000040 ;  /* 0x4000004000077882 */ /* 0x000fe20000000000 */
[----:B------:R-:W-:-:S03]  /*1e20*/  UMOV UR5, 0x40000040 ;  /* 0x4000004000057882 */ /* 0x000fc60000000000 */
[----:B------:R-:W-:Y:S02]  /*1e30*/  UMOV UR6, UR12 ;  /* 0x0000000c00067c82 */ /* 0x000fe40008000000 */
[----:B------:R-:W-:Y:S02]  /*1e40*/  UMOV UR4, UR11 ;  /* 0x0000000b00047c82 */ /* 0x000fe40008000000 */
[----:B------:R-:W-:Y:S01]  /*1e50*/  HGMMA.64x128x8.F32.TF32 R24, gdesc[UR4], R24, gsb0 ;  /* 0x05e00000041879f0 */ /* 0x000fe20008002818 */
[----:B------:R-:W-:Y:S02]  /*1e60*/  UIADD3 UR6, UR12, 0x2, URZ ;  /* 0x000000020c067890 */ /* 0x000fe4000fffe03f */
[----:B------:R-:W-:Y:S01]  /*1e70*/  UIADD3 UR4, UR11, 0x2, URZ ;  /* 0x000000020b047890 */ /* 0x000fe2000fffe03f */
[----:B------:R-:W-:Y:S01]  /*1e80*/  UMOV UR7, 0x40000040 ;  /* 0x4000004000077882 */ /* 0x000fe20000000000 */
[----:B------:R-:W-:Y:S01]  /*1e90*/  UMOV UR5, 0x40000040 ;  /* 0x4000004000057882 */ /* 0x000fe20000000000 */
[----:B------:R-:W-:-:S02]  /*1ea0*/  WARPGROUP.DEPBAR.LE gsb0, 0x0 ;  /* 0x00008000000079c5 */ /* 0x000fc40000010000 */
        /* <DEDUP_REMOVED lines=99> */
[----:B------:R-:W-:Y:S03]  /*24e0*/  HGMMA.64x128x8.F32.TF32 R24, gdesc[UR4], R24, gsb0 ;  /* 0x05e00000041879f0 */ /* 0x000fe60008002818 */
[----:B------:R-:W-:Y:S02]  /*24f0*/  WARPGROUP.DEPBAR.LE gsb0, 0x0 ;  /* 0x00008000000079c5 */ /* 0x000fe40000010000 */
[----:B------:R-:W-:Y:S05]  /*2500*/  @!P0 BRA `(.L_x_23) ;  /* 0x0000000000048947 */ /* 0x000fea0003800000 */
[----:B------:R-:W-:Y:S01]  /*2510*/  BPT.TRAP 0x1 ;  /* 0x000000040000795c */ /* 0x000fe20000300000 */
.L_x_23:
[----:B------:R-:W-:Y:S01]  /*2520*/  ULEA UR10, UR9, UR10, 0x3 ;  /* 0x0000000a090a7291 */ /* 0x000fe2000f8e183f */
[----:B------:R-:W-:-:S03]  /*2530*/  ISETP.GT.U32.AND P1, PT, R18, 0x1, PT ;  /* 0x000000011200780c */ /* 0x000fc60003f24070 */
[----:B------:R-:W-:-:S04]  /*2540*/  UIADD3 UR10, UR10, 0x30, URZ ;  /* 0x000000300a0a7890 */ /* 0x000fc8000fffe03f */
[----:B------:R-:W-:-:S09]  /*2550*/  UPRMT UR10, URZ, 0x654, UR10 ;  /* 0x000006543f0a7896 */ /* 0x000fd2000800000a */
[----:B------:R-:W-:Y:S01]  /*2560*/  SYNCS.ARRIVE.TRANS64.RED.A1T0 RZ, [UR10], RZ ;  /* 0x000000ffffff79a7 */ /* 0x000fe2000810040a */
[----:B------:R-:W-:Y:S05]  /*2570*/  @P1 BRA `(.L_x_24) ;  /* 0x0000000000041947 */ /* 0x000fea0003800000 */
[----:B------:R-:W-:Y:S01]  /*2580*/  BPT.TRAP 0x1 ;  /* 0x000000040000795c */ /* 0x000fe20000300000 */
.L_x_24:
[----:B------:R-:W-:Y:S01]  /*2590*/  UIADD3 UR13, UR13, 0x1, URZ ;  /* 0x000000010d0d7890 */ /* 0x000fe2000fffe03f */
[C---:B------:R-:W-:Y:S01]  /*25a0*/  ISETP.GT.AND P1, PT, R0.reuse, 0x1, PT ;  /* 0x000000010000780c */ /* 0x040fe20003f24270 */
[----:B------:R-:W-:Y:S01]  /*25b0*/  UIADD3 UR9, UR9, 0x1, URZ ;  /* 0x0000000109097890 */ /* 0x000fe2000fffe03f */
[----:B------:R-:W-:Y:S01]  /*25c0*/  VIADD R0, R0, 0xffffffff ;  /* 0xffffffff00007836 */ /* 0x000fe20000000000 */
[----:B------:R-:W-:Y:S02]  /*25d0*/  UISETP.NE.AND UP0, UPT, UR13, 0x6, UPT ;  /* 0x000000060d00788c */ /* 0x000fe4000bf05270 */
[----:B------:R-:W-:Y:S02]  /*25e0*/  UISETP.NE.AND UP1, UPT, UR9, 0x6, UPT ;  /* 0x000000060900788c */ /* 0x000fe4000bf25270 */
[----:B------:R-:W-:Y:S02]  /*25f0*/  USEL UR4, URZ, 0x1, UP0 ;  /* 0x000000013f047887 */ /* 0x000fe40008000000 */
[----:B------:R-:W-:-:S02]  /*2600*/  USEL UR13, UR13, URZ, UP0 ;  /* 0x0000003f0d0d7287 */ /* 0x000fc40008000000 */
[----:B------:R-:W-:Y:S02]  /*2610*/  USEL UR9, UR9, URZ, UP1 ;  /* 0x0000003f09097287 */ /* 0x000fe40008800000 */
[----:B------:R-:W-:Y:S01]  /*2620*/  LOP3.LUT R5, R5, UR4, RZ, 0x3c, !PT ;  /* 0x0000000405057c12 */ /* 0x000fe2000f8e3cff */
[----:B------:R-:W-:Y:S09]  /*2630*/  @P1 BRA `(.L_x_25) ;  /* 0xfffffff400b41947 */ /* 0x000ff2000383ffff */
.L_x_18:
[----:B01----:R-:W0:Y:S02]  /*2640*/  LDC R0, c[0x0][0x28c] ;  /* 0x0000a300ff007b82 */ /* 0x003e240000000800 */
[----:B0-----:R-:W-:-:S13]  /*2650*/  ISETP.GE.AND P1, PT, R0, 0x1, PT ;  /* 0x000000010000780c */ /* 0x001fda0003f26270 */
[----:B------:R-:W-:Y:S05]  /*2660*/  @!P1 BRA `(.L_x_26) ;  /* 0x0000000000409947 */ /* 0x000fea0003800000 */
[----:B------:R-:W-:Y:S05]  /*2670*/  @!P0 BRA `(.L_x_27) ;  /* 0x0000000000048947 */ /* 0x000fea0003800000 */
[----:B------:R-:W-:Y:S01]  /*2680*/  BPT.TRAP 0x1 ;  /* 0x000000040000795c */ /* 0x000fe20000300000 */
.L_x_27:
[----:B------:R-:W0:Y:S01]  /*2690*/  S2UR UR7, SR_CgaCtaId ;  /* 0x00000000000779c3 */ /* 0x000e220000008800 */
[----:B------:R-:W-:Y:S01]  /*26a0*/  UIADD3 UR6, UR44, UR42, URZ ;  /* 0x0000002a2c067290 */ /* 0x000fe2000fffe03f */
[----:B------:R-:W-:-:S03]  /*26b0*/  ISETP.GT.U32.AND P0, PT, R18, 0x1, PT ;  /* 0x000000011200780c */ /* 0x000fc60003f04070 */
[----:B------:R-:W-:-:S04]  /*26c0*/  UIMAD.WIDE.U32 UR4, UR6, -0x55555555, URZ ;  /* 0xaaaaaaab060478a5 */ /* 0x000fc8000f8e003f */
[----:B------:R-:W-:-:S03]  /*26d0*/  USHF.R.U32.HI UR4, URZ, 0x2, UR5 ;  /* 0x000000023f047899 */ /* 0x000fc60008011605 */
[----:B------:R-:W-:Y:S01]  /*26e0*/  UMOV UR5, 0x400 ;  /* 0x0000040000057882 */ /* 0x000fe20000000000 */
[----:B------:R-:W-:Y:S02]  /*26f0*/  UIMAD UR6, UR4, -0x6, UR6 ;  /* 0xfffffffa040678a4 */ /* 0x000fe4000f8e0206 */
[----:B0-----:R-:W-:-:S04]  /*2700*/  ULEA UR5, UR7, UR5, 0x18 ;  /* 0x0000000507057291 */ /* 0x001fc8000f8ec03f */
[----:B------:R-:W-:-:S04]  /*2710*/  ULEA UR6, UR6, UR5, 0x3 ;  /* 0x0000000506067291 */ /* 0x000fc8000f8e183f */
[----:B------:R-:W-:-:S04]  /*2720*/  UIADD3 UR6, UR6, 0x30, URZ ;  /* 0x0000003006067890 */ /* 0x000fc8000fffe03f */
[----:B------:R-:W-:-:S09]  /*2730*/  UPRMT UR6, URZ, 0x654, UR6 ;  /* 0x000006543f067896 */ /* 0x000fd20008000006 */
[----:B------:R-:W-:Y:S01]  /*2740*/  SYNCS.ARRIVE.TRANS64.RED.A1T0 RZ, [UR6], RZ ;  /* 0x000000ffffff79a7 */ /* 0x000fe20008100406 */
[----:B------:R-:W-:Y:S05]  /*2750*/  @P0 BRA `(.L_x_26) ;  /* 0x0000000000040947 */ /* 0x000fea0003800000 */
[----:B------:R-:W-:Y:S01]  /*2760*/  BPT.TRAP 0x1 ;  /* 0x000000040000795c */ /* 0x000fe20000300000 */
.L_x_26:
[----:B------:R-:W-:Y:S01]  /*2770*/  IMAD.SHL.U32 R6, R100, 0x80, RZ ;  /* 0x0000008064067824 */ /* 0x000fe200078e00ff */
[----:B------:R-:W-:Y:S01]  /*2780*/  UIADD3 UR42, UR43, UR42, URZ ;  /* 0x0000002a2b2a7290 */ /* 0x000fe2000fffe03f */
[----:B------:R-:W-:Y:S01]  /*2790*/  SHF.R.S32.HI R11, RZ, 0x1f, R99 ;  /* 0x0000001fff0b7819 */ /* 0x000fe20000011463 */
[----:B------:R-:W-:Y:S01]  /*27a0*/  UISETP.GE.U32.AND UP1, UPT, UR43, 0x6, UPT ;  /* 0x000000062b00788c */ /* 0x000fe2000bf26070 */
[----:B------:R-:W-:Y:S01]  /*27b0*/  IMAD.SHL.U32 R10, R101, 0x80, RZ ;  /* 0x00000080650a7824 */ /* 0x000fe200078e00ff */
[----:B------:R-:W-:Y:S01]  /*27c0*/  ULDC UR7, c[0x0][0x288] ;  /* 0x0000a20000077ab9 */ /* 0x000fe20000000800 */
[C---:B------:R-:W-:Y:S01]  /*27d0*/  LOP3.LUT R8, R6.reuse, 0x6, R93, 0xf8, !PT ;  /* 0x0000000606087812 */ /* 0x040fe200078ef85d */
[----:B------:R-:W-:Y:S01]  /*27e0*/  UISETP.GT.U32.AND UP0, UPT, UR42, 0x5, UPT ;  /* 0x000000052a00788c */ /* 0x000fe2000bf04070 */
[----:B------:R-:W-:Y:S01]  /*27f0*/  ISETP.GE.AND P0, PT, R6, UR7, PT ;  /* 0x0000000706007c0c */ /* 0x000fe2000bf06270 */
[----:B------:R-:W-:Y:S01]  /*2800*/  ULDC.64 UR4, c[0x0][0x5d0] ;  /* 0x0001740000047ab9 */ /* 0x000fe20000000a00 */
[--C-:B------:R-:W-:Y:S01]  /*2810*/  SHF.R.S32.HI R9, RZ, 0x1f, R8.reuse ;  /* 0x0000001fff097819 */ /* 0x100fe20000011408 */
[----:B------:R-:W-:Y:S01]  /*2820*/  ULDC UR10, c[0x0][0x284] ;  /* 0x0000a100000a7ab9 */ /* 0x000fe20000000800 */
[----:B------:R-:W-:Y:S01]  /*2830*/  IMAD R0, R11, UR4, RZ ;  /* 0x000000040b007c24 */ /* 0x000fe2000f8e02ff */
[----:B------:R-:W-:Y:S01]  /*2840*/  UISETP.LT.U32.AND UP0, UPT, UR43, 0x6, UP0 ;  /* 0x000000062b00788c */ /* 0x000fe20008701070 */
[----:B------:R-:W-:Y:S01]  /*2850*/  ISETP.GE.OR P0, PT, R10, UR10, P0 ;  /* 0x0000000a0a007c0c */ /* 0x000fe20008706670 */
[----:B------:R-:W-:Y:S01]  /*2860*/  IMAD.WIDE.U32 R4, R99, UR4, R8 ;  /* 0x0000000463047c25 */ /* 0x000fe2000f8e0008 */
[----:B------:R-:W-:Y:S01]  /*2870*/  ULDC.64 UR8, c[0x0][0x5c8] ;  /* 0x0001720000087ab9 */ /* 0x000fe20000000a00 */
[----:B------:R-:W-:-:S02]  /*2880*/  USEL UR6, URZ, 0x1, !UP0 ;  /* 0x000000013f067887 */ /* 0x000fc4000c000000 */
[----:B------:R-:W-:Y:S01]  /*2890*/  IMAD R3, R99, UR5, R0 ;  /* 0x0000000563037c24 */ /* 0x000fe2000f8e0200 */
[----:B------:R-:W-:Y:S01]  /*28a0*/  @UP1 UIMAD.WIDE.U32 UR4, UR42, -0x55555555, URZ ;  /* 0xaaaaaaab2a0418a5 */ /* 0x000fe2000f8e003f */
[----:B------:R-:W-:Y:S01]  /*28b0*/  IMAD.WIDE R100, R101, 0x80, R22 ;  /* 0x0000008065647825 */ /* 0x000fe200078e0216 */
[----:B------:R-:W-:Y:S02]  /*28c0*/  ULOP3.LUT UR36, UR36, UR6, URZ, 0x3c, !UPT ;  /* 0x0000000624247292 */ /* 0x000fe4000f8e3c3f */
[----:B------:R-:W-:Y:S01]  /*28d0*/  @UP1 USHF.R.U32.HI UR4, URZ, 0x2, UR5 ;  /* 0x000000023f041899 */ /* 0x000fe20008011605 */
[----:B------:R-:W-:Y:S02]  /*28e0*/  IMAD.IADD R5, R5, 0x1, R3 ;  /* 0x0000000105057824 */ /* 0x000fe400078e0203 */
[----:B------:R-:W-:Y:S01]  /*28f0*/  IMAD R3, R101, UR8, RZ ;  /* 0x0000000865037c24 */ /* 0x000fe2000f8e02ff */
[----:B------:R-:W-:Y:S01]  /*2900*/  @UP1 ULOP3.LUT UR36, UR36, 0x1, UR4, 0x78, !UPT ;  /* 0x0000000124241892 */ /* 0x000fe2000f8e7804 */
[----:B------:R-:W-:-:S04]  /*2910*/  IMAD.WIDE.U32 R102, R100, UR8, R4 ;  /* 0x0000000864667c25 */ /* 0x000fc8000f8e0004 */
[----:B------:R-:W-:Y:S02]  /*2920*/  IMAD R7, R100, UR9, R3 ;  /* 0x0000000964077c24 */ /* 0x000fe4000f8e0203 */
[----:B------:R-:W-:Y:S01]  /*2930*/  IMAD.MOV.U32 R0, RZ, RZ, -0x1 ;  /* 0xffffffffff007424 */ /* 0x000fe200078e00ff */
[----:B------:R-:W-:Y:S06]  /*2940*/  @P0 BRA `(.L_x_28) ;  /* 0x0000003400040947 */ /* 0x000fec0003800000 */
[----:B-----5:R-:W-:Y:S01]  /*2950*/  FSETP.NEU.AND P0, PT, R88, RZ, PT ;  /* 0x000000ff5800720b */ /* 0x020fe20003f0d000 */
[----:B------:R-:W-:Y:S01]  /*2960*/  IMAD.IADD R4, R89, 0x1, -R6 ;  /* 0x0000000159047824 */ /* 0x000fe200078e0a06 */
[----:B------:R-:W-:Y:S01]  /*2970*/  BSSY B0, `(.L_x_28) ;  /* 0x000033e000007945 */ /* 0x000fe20003800000 */
[----:B------:R-:W-:Y:S02]  /*2980*/  IMAD.IADD R3, R97, 0x1, -R10 ;  /* 0x0000000161037824 */ /* 0x000fe400078e0a0a */
[----:B------:R-:W-:Y:S01]  /*2990*/  IMAD.IADD R111, R103, 0x1, R7 ;  /* 0x00000001676f7824 */ /* 0x000fe200078e0207 */
[----:B------:R-:W-:-:S04]  /*29a0*/  ISETP.GT.AND P3, PT, R4, RZ, PT ;  /* 0x000000ff0400720c */ /* 0x000fc80003f64270 */
[----:B------:R-:W-:-:S03]  /*29b0*/  ISETP.GT.AND P1, PT, R3, RZ, P3 ;  /* 0x000000ff0300720c */ /* 0x000fc60001f24270 */
[----:B------:R-:W-:Y:S10]  /*29c0*/  @!P0 BRA `(.L_x_29) ;  /* 0x0000002400208947 */ /* 0x000ff40003800000 */
[----:B------:R-:W0:Y:S01]  /*29d0*/  LDC.64 R104, c[0x0][0x5b8] ;  /* 0x00016e00ff687b82 */ /* 0x000e220000000a00 */
[----:B------:R-:W-:-:S07]  /*29e0*/  ULDC.64 UR4, c[0x0][0x5c0] ;  /* 0x0001700000047ab9 */ /* 0x000fce0000000a00 */
[----:B------:R-:W1:Y:S08]  /*29f0*/  LDC.64 R106, c[0x0][0x5b0] ;  /* 0x00016c00ff6a7b82 */ /* 0x000e700000000a00 */
[----:B------:R-:W2:Y:S01]  /*2a00*/  LDC.64 R108, c[0x0][0x5a8] ;  /* 0x00016a00ff6c7b82 */ /* 0x000ea20000000a00 */
[-C--:B0-----:R-:W-:Y:S02]  /*2a10*/  IMAD R6, R11, R104.reuse, RZ ;  /* 0x000000680b067224 */ /* 0x081fe400078e02ff */
[----:B------:R-:W-:-:S04]  /*2a20*/  IMAD.WIDE.U32 R12, R99, R104, R8 ;  /* 0x00000068630c7225 */ /* 0x000fc800078e0008 */
[----:B------:R-:W-:Y:S02]  /*2a30*/  IMAD R103, R99, R105, R6 ;  /* 0x0000006963677224 */ /* 0x000fe400078e0206 */
[-C--:B-1----:R-:W-:Y:S02]  /*2a40*/  IMAD R5, R101, R106.reuse, RZ ;  /* 0x0000006a65057224 */ /* 0x082fe400078e02ff */
[----:B------:R-:W-:Y:S02]  /*2a50*/  IMAD.IADD R13, R13, 0x1, R103 ;  /* 0x000000010d0d7824 */ /* 0x000fe400078e0267 */
[C---:B------:R-:W-:Y:S02]  /*2a60*/  IMAD R105, R100.reuse, R107, R5 ;  /* 0x0000006b64697224 */ /* 0x040fe400078e0205 */
[----:B------:R-:W-:-:S04]  /*2a70*/  IMAD.WIDE.U32 R6, R100, R106, R12 ;  /* 0x0000006a64067225 */ /* 0x000fc800078e000c */
[----:B------:R-:W-:Y:S01]  /*2a80*/  IMAD.IADD R5, R7, 0x1, R105 ;  /* 0x0000000107057824 */ /* 0x000fe200078e0269 */
[----:B--2---:R-:W-:-:S04]  /*2a90*/  LEA R14, P0, R6, R108, 0x2 ;  /* 0x0000006c060e7211 */ /* 0x004fc800078010ff */
[----:B------:R-:W-:-:S05]  /*2aa0*/  LEA.HI.X R15, R6, R109, R5, 0x2, P0 ;  /* 0x0000006d060f7211 */ /* 0x000fca00000f1405 */
[----:B------:R0:W2:Y:S01]  /*2ab0*/  @P1 LDG.E.LTC128B R5, desc[UR40][R14.64] ;  /* 0x000000280e051981 */ /* 0x0000a2000c1e1920 */
[----:B------:R-:W-:Y:S01]  /*2ac0*/  IMAD.WIDE.U32 R6, R100, R106, R8 ;  /* 0x0000006a64067225 */ /* 0x000fe200078e0008 */
[C---:B------:R-:W-:Y:S01]  /*2ad0*/  SHF.L.U64.HI R11, R106.reuse, 0x3, R107 ;  /* 0x000000036a0b7819 */ /* 0x040fe2000001026b */
[----:B------:R-:W-:Y:S01]  /*2ae0*/  BSSY B1, `(.L_x_30) ;  /* 0x0000016000017945 */ /* 0x000fe20003800000 */
[----:B------:R-:W-:Y:S01]  /*2af0*/  ISETP.GT.AND P3, PT, R3, 0x8, P3 ;  /* 0x000000080300780c */ /* 0x000fe20001f64270 */
[----:B------:R-:W-:Y:S02]  /*2b00*/  IMAD.IADD R7, R105, 0x1, R7 ;  /* 0x0000000169077824 */ /* 0x000fe400078e0207 */
[----:B------:R-:W-:Y:S02]  /*2b10*/  IMAD.SHL.U32 R10, R106, 0x8, RZ ;  /* 0x000000086a0a7824 */ /* 0x000fe400078e00ff */
[----:B------:R-:W-:-:S04]  /*2b20*/  IMAD.WIDE.U32 R20, R99, R104, R6 ;  /* 0x0000006863147225 */ /* 0x000fc800078e0006 */
[----:B------:R-:W-:Y:S01]  /*2b30*/  IMAD.WIDE.U32 R100, R100, R106, R10 ;  /* 0x0000006a64647225 */ /* 0x000fe200078e000a */
[----:B------:R-:W-:Y:S02]  /*2b40*/  LEA R10, P0, R102, UR4, 0x2 ;  /* 0x00000004660a7c11 */ /* 0x000fe4000f8010ff */
[----:B------:R-:W-:Y:S01]  /*2b50*/  LEA R6, P4, R20, R108, 0x2 ;  /* 0x0000006c14067211 */ /* 0x000fe200078810ff */
[----:B0-----:R-:W-:Y:S01]  /*2b60*/  IMAD.IADD R14, R103, 0x1, R21 ;  /* 0x00000001670e7824 */ /* 0x001fe200078e0215 */
[----:B------:R-:W-:Y:S01]  /*2b70*/  LEA.HI.X R11, R102, UR5, R111, 0x2, P0 ;  /* 0x00000005660b7c11 */ /* 0x000fe200080f146f */
[----:B------:R-:W-:Y:S01]  /*2b80*/  IMAD.IADD R105, R105, 0x1, R101 ;  /* 0x0000000169697824 */ /* 0x000fe200078e0265 */
[----:B------:R-:W-:Y:S02]  /*2b90*/  ISETP.GT.AND P0, PT, R4, 0x1, PT ;  /* 0x000000010400780c */ /* 0x000fe40003f04270 */
[----:B------:R-:W-:Y:S01]  /*2ba0*/  IADD3 R15, P2, R12, R100, RZ ;  /* 0x000000640c0f7210 */ /* 0x000fe20007f5e0ff */
[----:B--2---:R-:W-:-:S04]  /*2bb0*/  FMUL R7, R5, R88 ;  /* 0x0000005805077220 */ /* 0x004fc80000400000 */
[----:B------:R-:W-:Y:S01]  /*2bc0*/  FFMA R21, R24, R19, R7 ;  /* 0x0000001318157223 */ /* 0x000fe20000000007 */
[----:B------:R-:W-:Y:S01]  /*2bd0*/  LEA.HI.X R7, R20, R109, R14, 0x2, P4 ;  /* 0x0000006d14077211 */ /* 0x000fe200020f140e */
[----:B------:R-:W-:Y:S01]  /*2be0*/  IMAD.X R20, R105, 0x1, R13, P2 ;  /* 0x0000000169147824 */ /* 0x000fe200010e060d */
[----:B------:R-:W-:Y:S02]  /*2bf0*/  ISETP.GT.AND P4, PT, R3, RZ, P0 ;  /* 0x000000ff0300720c */ /* 0x000fe40000784270 */
[----:B------:R0:W-:Y:S01]  /*2c00*/  @P1 STG.E desc[UR40][R10.64], R21 ;  /* 0x000000150a001986 */ /* 0x0001e2000c101928 */
[----:B------:R-:W-:-:S10]  /*2c10*/  LEA R14, P1, R15, R108, 0x2 ;  /* 0x0000006c0f0e7211 */ /* 0x000fd400078210ff */
[----:B------:R-:W-:Y:S05]  /*2c20*/  @!P4 BRA `(.L_x_31) ;  /* 0x000000000004c947 */ /* 0x000fea0003800000 */
[----:B------:R1:W5:Y:S02]  /*2c30*/  LDG.E.LTC128B R5, desc[UR40][R6.64+0x4] ;  /* 0x0000042806057981 */ /* 0x000364000c1e1920 */
.L_x_31:
[----:B------:R-:W-:Y:S05]  /*2c40*/  BSYNC B1 ;  /* 0x0000000000017941 */ /* 0x000fea0003800000 */
.L_x_30:
[----:B-----5:R-:W-:Y:S01]  /*2c50*/  FMUL R12, R5, R88 ;  /* 0x00000058050c7220 */ /* 0x020fe20000400000 */
[----:B------:R-:W-:-:S03]  /*2c60*/  LEA.HI.X R15, R15, R109, R20, 0x2, P1 ;  /* 0x0000006d0f0f7211 */ /* 0x000fc600008f1414 */
[----:B------:R-:W-:Y:S01]  /*2c70*/  FFMA R101, R25, R19, R12 ;  /* 0x0000001319657223 */ /* 0x000fe2000000000c */
[----:B------:R-:W-:-:S04]  /*2c80*/  IMAD.MOV.U32 R25, RZ, RZ, R5 ;  /* 0x000000ffff197224 */ /* 0x000fc800078e0005 */
[----:B------:R2:W-:Y:S04]  /*2c90*/  @P4 STG.E desc[UR40][R10.64+0x4], R101 ;  /* 0x000004650a004986 */ /* 0x0005e8000c101928 */
[----:B------:R-:W3:Y:S01]  /*2ca0*/  @P3 LDG.E.LTC128B R25, desc[UR40][R14.64] ;  /* 0x000000280e193981 */ /* 0x000ee2000c1e1920 */
[C---:B------:R-:W-:Y:S01]  /*2cb0*/  SHF.L.U64.HI R13, R92.reuse, 0x2, R91 ;  /* 0x000000025c0d7819 */ /* 0x040fe2000001025b */
[----:B------:R-:W-:Y:S01]  /*2cc0*/  BSSY B1, `(.L_x_32) ;  /* 0x0000010000017945 */ /* 0x000fe20003800000 */
[----:B------:R-:W-:Y:S02]  /*2cd0*/  LEA R12, P2, R92, R10, 0x2 ;  /* 0x0000000a5c0c7211 */ /* 0x000fe400078410ff */
[----:B------:R-:W-:Y:S02]  /*2ce0*/  IADD3 R20, P1, R8, R100, RZ ;  /* 0x0000006408147210 */ /* 0x000fe40007f3e0ff */
[----:B------:R-:W-:Y:S01]  /*2cf0*/  ISETP.GT.AND P0, PT, R3, 0x8, P0 ;  /* 0x000000080300780c */ /* 0x000fe20000704270 */
[----:B------:R-:W-:-:S02]  /*2d00*/  IMAD.X R13, R13, 0x1, R11, P2 ;  /* 0x000000010d0d7824 */ /* 0x000fc400010e060b */
[----:B0-----:R-:W-:Y:S01]  /*2d10*/  IMAD.X R21, R9, 0x1, R105, P1 ;  /* 0x0000000109157824 */ /* 0x001fe200008e0669 */
[----:B------:R-:W-:Y:S01]  /*2d20*/  ISETP.GT.AND P1, PT, R4, 0x8, PT ;  /* 0x000000080400780c */ /* 0x000fe20003f24270 */
[----:B------:R-:W-:-:S04]  /*2d30*/  IMAD.WIDE.U32 R20, R99, R104, R20 ;  /* 0x0000006863147225 */ /* 0x000fc800078e0014 */
[----:B------:R-:W-:Y:S01]  /*2d40*/  IMAD.IADD R9, R103, 0x1, R21 ;  /* 0x0000000167097824 */ /* 0x000fe200078e0215 */
[----:B------:R-:W-:-:S04]  /*2d50*/  LEA R8, P4, R20, R108, 0x2 ;  /* 0x0000006c14087211 */ /* 0x000fc800078810ff */
[----:B------:R-:W-:Y:S01]  /*2d60*/  LEA.HI.X R9, R20, R109, R9, 0x2, P4 ;  /* 0x0000006d14097211 */ /* 0x000fe200020f1409 */
[----:B---3--:R-:W-:-:S04]  /*2d70*/  FMUL R5, R25, R88 ;  /* 0x0000005819057220 */ /* 0x008fc80000400000 */
[----:B------:R-:W-:-:S05]  /*2d80*/  FFMA R5, R26, R19, R5 ;  /* 0x000000131a057223 */ /* 0x000fca0000000005 */
[----:B------:R2:W-:Y:S01]  /*2d90*/  @P3 STG.E desc[UR40][R12.64], R5 ;  /* 0x000000050c003986 */ /* 0x0005e2000c101928 */
[----:B------:R-:W-:Y:S05]  /*2da0*/  @!P0 BRA `(.L_x_33) ;  /* 0x0000000000048947 */ /* 0x000fea0003800000 */
[----:B------:R0:W5:Y:S02]  /*2db0*/  LDG.E.LTC128B R25, desc[UR40][R8.64+0x4] ;  /* 0x0000042808197981 */ /* 0x000164000c1e1920 */
.L_x_33:
[----:B------:R-:W-:Y:S05]  /*2dc0*/  BSYNC B1 ;  /* 0x0000000000017941 */ /* 0x000fea0003800000 */
.L_x_32:
[----:B-----5:R-:W-:Y:S01]  /*2dd0*/  FMUL R14, R25, R88 ;  /* 0x00000058190e7220 */ /* 0x020fe20000400000 */
[----:B------:R-:W-:Y:S01]  /*2de0*/  ISETP.GT.AND P3, PT, R3, RZ, P1 ;  /* 0x000000ff0300720c */ /* 0x000fe20000f64270 */
[----:B------:R-:W-:Y:S01]  /*2df0*/  BSSY B1, `(.L_x_34) ;  /* 0x0000006000017945 */ /* 0x000fe20003800000 */
[----:B------:R-:W-:Y:S01]  /*2e00*/  ISETP.GT.AND P2, PT, R4, 0x9, PT ;  /* 0x000000090400780c */ /* 0x000fe20003f44270 */
[----:B------:R-:W-:-:S05]  /*2e10*/  FFMA R27, R27, R19, R14 ;  /* 0x000000131b1b7223 */ /* 0x000fca000000000e */
[----:B------:R3:W-:Y:S05]  /*2e20*/  @P0 STG.E desc[UR40][R12.64+0x4], R27 ;  /* 0x0000041b0c000986 */ /* 0x0007ea000c101928 */
[----:B------:R-:W-:Y:S05]  /*2e30*/  @!P3 BRA `(.L_x_35) ;  /* 0x000000000004b947 */ /* 0x000fea0003800000 */
[----:B------:R4:W5:Y:S02]  /*2e40*/  LDG.E.LTC128B R25, desc[UR40][R6.64+0x20] ;  /* 0x0000202806197981 */ /* 0x000964000c1e1920 */
.L_x_35:
[----:B------:R-:W-:Y:S05]  /*2e50*/  BSYNC B1 ;  /* 0x0000000000017941 */ /* 0x000fea0003800000 */
.L_x_34:
[----:B--2--5:R-:W-:Y:S01]  /*2e60*/  FMUL R5, R25, R88 ;  /* 0x0000005819057220 */ /* 0x024fe20000400000 */
[----:B------:R-:W-:Y:S01]  /*2e70*/  ISETP.GT.AND P0, PT, R3, RZ, P2 ;  /* 0x000000ff0300720c */ /* 0x000fe20001704270 */
[----:B------:R-:W-:Y:S02]  /*2e80*/  BSSY B1, `(.L_x_36) ;  /* 0x0000005000017945 */ /* 0x000fe40003800000 */
[----:B------:R-:W-:-:S05]  /*2e90*/  FFMA R5, R28, R19, R5 ;  /* 0x000000131c057223 */ /* 0x000fca0000000005 */
[----:B------:R2:W-:Y:S05]  /*2ea0*/  @P3 STG.E desc[UR40][R10.64+0x20], R5 ;  /* 0x000020050a003986 */ /* 0x0005ea000c101928 */
[----:B------:R-:W-:Y:S05]  /*2eb0*/  @!P0 BRA `(.L_x_37) ;  /* 0x0000000000048947 */ /* 0x000fea0003800000 */
[----:B------:R0:W5:Y:S02]  /*2ec0*/  LDG.E.LTC128B R25, desc[UR40][R6.64+0x24] ;  /* 0x0000242806197981 */ /* 0x000164000c1e1920 */
.L_x_37:
[----:B------:R-:W-:Y:S05]  /*2ed0*/  BSYNC B1 ;  /* 0x0000000000017941 */ /* 0x000fea0003800000 */
.L_x_36:
[----:B-----5:R-:W-:Y:S01]  /*2ee0*/  FMUL R14, R25, R88 ;  /* 0x00000058190e7220 */ /* 0x020fe20000400000 */
[----:B------:R-:W-:Y:S01]  /*2ef0*/  ISETP.GT.AND P1, PT, R3, 0x8, P1 ;  /* 0x000000080300780c */ /* 0x000fe20000f24270 */
[----:B------:R-:W-:Y:S02]  /*2f00*/  BSSY B1, `(.L_x_38) ;  /* 0x0000005000017945 */ /* 0x000fe40003800000 */
[----:B------:R-:W-:-:S05]  /*2f10*/  FFMA R29, R29, R19, R14 ;  /* 0x000000131d1d7223 */ /* 0x000fca000000000e */
[----:B------:R0:W-:Y:S05]  /*2f20*/  @P0 STG.E desc[UR40][R10.64+0x24], R29 ;  /* 0x0000241d0a000986 */ /* 0x0001ea000c101928 */
[----:B------:R-:W-:Y:S05]  /*2f30*/  @!P1 BRA `(.L_x_39) ;  /* 0x0000000000049947 */ /* 0x000fea0003800000 */
[----:B------:R0:W5:Y:S02]  /*2f40*/  LDG.E.LTC128B R25, desc[UR40][R8.64+0x20] ;  /* 0x0000202808197981 */ /* 0x000164000c1e1920 */
.L_x_39:
[----:B------:R-:W-:Y:S05]  /*2f50*/  BSYNC B1 ;  /* 0x0000000000017941 */ /* 0x000fea0003800000 */
.L_x_38:
[----:B--2--5:R-:W-:Y:S01]  /*2f60*/  FMUL R5, R25, R88 ;  /* 0x0000005819057220 */ /* 0x024fe20000400000 */
[----:B------:R-:W-:Y:S01]  /*2f70*/  ISETP.GT.AND P2, PT, R3, 0x8, P2 ;  /* 0x000000080300780c */ /* 0x000fe20001744270 */
[----:B------:R-:W-:Y:S01]  /*2f80*/  BSSY B1, `(.L_x_40) ;  /* 0x0000006000017945 */ /* 0x000fe20003800000 */
[----:B------:R-:W-:Y:S01]  /*2f90*/  ISETP.GT.AND P0, PT, R4, 0x10, PT ;  /* 0x000000100400780c */ /* 0x000fe20003f04270 */
[----:B------:R-:W-:-:S05]  /*2fa0*/  FFMA R5, R30, R19, R5 ;  /* 0x000000131e057223 */ /* 0x000fca0000000005 */
[----:B------:R2:W-:Y:S05]  /*2fb0*/  @P1 STG.E desc[UR40][R12.64+0x20], R5 ;  /* 0x000020050c001986 */ /* 0x0005ea000c101928 */
[----:B------:R-:W-:Y:S05]  /*2fc0*/  @!P2 BRA `(.L_x_41) ;  /* 0x000000000004a947 */ /* 0x000fea0003800000 */
[----:B------:R0:W5:Y:S02]  /*2fd0*/  LDG.E.LTC128B R25, desc[UR40][R8.64+0x24] ;  /* 0x0000242808197981 */ /* 0x000164000c1e1920 */
.L_x_41:
[----:B------:R-:W-:Y:S05]  /*2fe0*/  BSYNC B1 ;  /* 0x0000000000017941 */ /* 0x000fea0003800000 */
.L_x_40:
        /* <DEDUP_REMOVED lines=8> */
.L_x_43:
[----:B------:R-:W-:Y:S05]  /*3070*/  BSYNC B1 ;  /* 0x0000000000017941 */ /* 0x000fea0003800000 */
.L_x_42:
[----:B--2--5:R-:W-:Y:S01]  /*3080*/  FMUL R5, R25, R88 ;  /* 0x0000005819057220 */ /* 0x024fe20000400000 */
[----:B------:R-:W-:Y:S01]  /*3090*/  ISETP.GT.AND P2, PT, R3, RZ, P1 ;  /* 0x000000ff0300720c */ /* 0x000fe20000f44270 */
[----:B------:R-:W-:Y:S02]  /*30a0*/  BSSY B1, `(.L_x_44) ;  /* 0x0000005000017945 */ /* 0x000fe40003800000 */
[----:B------:R-:W-:-:S05]  /*30b0*/  FFMA R5, R32, R19, R5 ;  /* 0x0000001320057223 */ /* 0x000fca0000000005 */
[----:B------:R2:W-:Y:S05]  /*30c0*/  @P3 STG.E desc[UR40][R10.64+0x40], R5 ;  /* 0x000040050a003986 */ /* 0x0005ea000c101928 */
[----:B------:R-:W-:Y:S05]  /*30d0*/  @!P2 BRA `(.L_x_45) ;  /* 0x000000000004a947 */ /* 0x000fea0003800000 */
[----:B------:R0:W5:Y:S02]  /*30e0*/  LDG.E.LTC128B R25, desc[UR40][R6.64+0x44] ;  /* 0x0000442806197981 */ /* 0x000164000c1e1920 */
.L_x_45:
[----:B------:R-:W-:Y:S05]  /*30f0*/  BSYNC B1 ;  /* 0x0000000000017941 */ /* 0x000fea0003800000 */
.L_x_44:
[----:B-----5:R-:W-:Y:S01]  /*3100*/  FMUL R14, R25, R88 ;  /* 0x00000058190e7220 */ /* 0x020fe20000400000 */
[----:B------:R-:W-:Y:S01]  /*3110*/  ISETP.GT.AND P0, PT, R3, 0x8, P0 ;  /* 0x000000080300780c */ /* 0x000fe20000704270 */
[----:B------:R-:W-:Y:S02]  /*3120*/  BSSY B1, `(.L_x_46) ;  /* 0x0000005000017945 */ /* 0x000fe40003800000 */
[----:B------:R-:W-:-:S05]  /*3130*/  FFMA R33, R33, R19, R14 ;  /* 0x0000001321217223 */ /* 0x000fca000000000e */
[----:B------:R0:W-:Y:S05]  /*3140*/  @P2 STG.E desc[UR40][R10.64+0x44], R33 ;  /* 0x000044210a002986 */ /* 0x0001ea000c101928 */
[----:B------:R-:W-:Y:S05]  /*3150*/  @!P0 BRA `(.L_x_47) ;  /* 0x0000000000048947 */ /* 0x000fea0003800000 */
[----:B------:R0:W5:Y:S02]  /*3160*/  LDG.E.LTC128B R25, desc[UR40][R8.64+0x40] ;  /* 0x0000402808197981 */ /* 0x000164000c1e1920 */
.L_x_47:
[----:B------:R-:W-:Y:S05]  /*3170*/  BSYNC B1 ;  /* 0x0000000000017941 */ /* 0x000fea0003800000 */
.L_x_46:
        /* <DEDUP_REMOVED lines=8> */
.L_x_49:
[----:B------:R-:W-:Y:S05]  /*3200*/  BSYNC B1 ;  /* 0x0000000000017941 */ /* 0x000fea0003800000 */
.L_x_48:
        /* <DEDUP_REMOVED lines=8> */
.L_x_51:
[----:B------:R-:W-:Y:S05]  /*3290*/  BSYNC B1 ;  /* 0x0000000000017941 */ /* 0x000fea0003800000 */
.L_x_50:
[----:B--2--5:R-:W-:Y:S01]  /*32a0*/  FMUL R5, R25, R88 ;  /* 0x0000005819057220 */ /* 0x024fe20000400000 */
[----:B------:R-:W-:Y:S01]  /*32b0*/  ISETP.GT.AND P1, PT, R3, RZ, P0 ;  /* 0x000000ff0300720c */ /* 0x000fe20000724270 */
[----:B------:R-:W-:Y:S02]  /*32c0*/  BSSY B1, `(.L_x_52) ;  /* 0x0000005000017945 */ /* 0x000fe40003800000 */
[----:B------:R-:W-:-:S05]  /*32d0*/  FFMA R5, R36, R19, R5 ;  /* 0x0000001324057223 */ /* 0x000fca0000000005 */
[----:B------:R2:W-:Y:S05]  /*32e0*/  @P3 STG.E desc[UR40][R10.64+0x60], R5 ;  /* 0x000060050a003986 */ /* 0x0005ea000c101928 */
[----:B------:R-:W-:Y:S05]  /*32f0*/  @!P1 BRA `(.L_x_53) ;  /* 0x0000000000049947 */ /* 0x000fea0003800000 */
[----:B------:R0:W5:Y:S02]  /*3300*/  LDG.E.LTC128B R25, desc[UR40][R6.64+0x64] ;  /* 0x0000642806197981 */ /* 0x000164000c1e1920 */
.L_x_53:
[----:B------:R-:W-:Y:S05]  /*3310*/  BSYNC B1 ;  /* 0x0000000000017941 */ /* 0x000fea0003800000 */
.L_x_52:
[----:B-----5:R-:W-:Y:S01]  /*3320*/  FMUL R14, R25, R88 ;  /* 0x00000058190e7220 */ /* 0x020fe20000400000 */
[----:B------:R-:W-:Y:S01]  /*3330*/  ISETP.GT.AND P2, PT, R3, 0x8, P2 ;  /* 0x000000080300780c */ /* 0x000fe20001744270 */
[----:B------:R-:W-:Y:S02]  /*3340*/  BSSY B1, `(.L_x_54) ;  /* 0x0000005000017945 */ /* 0x000fe40003800000 */
[----:B------:R-:W-:-:S05]  /*3350*/  FFMA R37, R37, R19, R14 ;  /* 0x0000001325257223 */ /* 0x000fca000000000e */
[----:B------:R0:W-:Y:S05]  /*3360*/  @P1 STG.E desc[UR40][R10.64+0x64], R37 ;  /* 0x000064250a001986 */ /* 0x0001ea000c101928 */
[----:B------:R-:W-:Y:S05]  /*3370*/  @!P2 BRA `(.L_x_55) ;  /* 0x000000000004a947 */ /* 0x000fea0003800000 */
[----:B------:R0:W5:Y:S02]  /*3380*/  LDG.E.LTC128B R25, desc[UR40][R8.64+0x60] ;  /* 0x0000602808197981 */ /* 0x000164000c1e1920 */
.L_x_55:
[----:B------:R-:W-:Y:S05]  /*3390*/  BSYNC B1 ;  /* 0x0000000000017941 */ /* 0x000fea0003800000 */
.L_x_54:
        /* <DEDUP_REMOVED lines=8> */
.L_x_57:
[----:B------:R-:W-:Y:S05]  /*3420*/  BSYNC B1 ;  /* 0x0000000000017941 */ /* 0x000fea0003800000 */
.L_x_56:
        /* <DEDUP_REMOVED lines=8> */
.L_x_59:
[----:B------:R-:W-:Y:S05]  /*34b0*/  BSYNC B1 ;  /* 0x0000000000017941 */ /* 0x000fea0003800000 */
.L_x_58:
[----:B--2--5:R-:W-:Y:S01]  /*34c0*/  FMUL R5, R25, R88 ;  /* 0x0000005819057220 */ /* 0x024fe20000400000 */
[----:B------:R-:W-:Y:S01]  /*34d0*/  ISETP.GT.AND P0, PT, R3, RZ, P2 ;  /* 0x000000ff0300720c */ /* 0x000fe20001704270 */
[----:B------:R-:W-:Y:S02]  /*34e0*/  BSSY B1, `(.L_x_60) ;  /* 0x0000005000017945 */ /* 0x000fe40003800000 */
[----:B------:R-:W-:-:S05]  /*34f0*/  FFMA R5, R40, R19, R5 ;  /* 0x0000001328057223 */ /* 0x000fca0000000005 */
[----:B------:R2:W-:Y:S05]  /*3500*/  @P3 STG.E desc[UR40][R10.64+0x80], R5 ;  /* 0x000080050a003986 */ /* 0x0005ea000c101928 */
[----:B------:R-:W-:Y:S05]  /*3510*/  @!P0 BRA `(.L_x_61) ;  /* 0x0000000000048947 */ /* 0x000fea0003800000 */
[----:B------:R0:W5:Y:S02]  /*3520*/  LDG.E.LTC128B R25, desc[UR40][R6.64+0x84] ;  /* 0x0000842806197981 */ /* 0x000164000c1e1920 */
.L_x_61:
[----:B------:R-:W-:Y:S05]  /*3530*/  BSYNC B1 ;  /* 0x0000000000017941 */ /* 0x000fea0003800000 */
.L_x_60:
[----:B-----5:R-:W-:Y:S01]  /*3540*/  FMUL R14, R25, R88 ;  /* 0x00000058190e7220 */ /* 0x020fe20000400000 */
[----:B------:R-:W-:Y:S01]  /*3550*/  ISETP.GT.AND P1, PT, R3, 0x8, P1 ;  /* 0x000000080300780c */ /* 0x000fe20000f24270 */
[----:B------:R-:W-:Y:S02]  /*3560*/  BSSY B1, `(.L_x_62) ;  /* 0x0000005000017945 */ /* 0x000fe40003800000 */
[----:B------:R-:W-:-:S05]  /*3570*/  FFMA R41, R41, R19, R14 ;  /* 0x0000001329297223 */ /* 0x000fca000000000e */
[----:B------:R0:W-:Y:S05]  /*3580*/  @P0 STG.E desc[UR40][R10.64+0x84], R41 ;  /* 0x000084290a000986 */ /* 0x0001ea000c101928 */
[----:B------:R-:W-:Y:S05]  /*3590*/  @!P1 BRA `(.L_x_63) ;  /* 0x0000000000049947 */ /* 0x000fea0003800000 */
[----:B------:R0:W5:Y:S02]  /*35a0*/  LDG.E.LTC128B R25, desc[UR40][R8.64+0x80] ;  /* 0x0000802808197981 */ /* 0x000164000c1e1920 */
.L_x_63:
[----:B------:R-:W-:Y:S05]  /*35b0*/  BSYNC B1 ;  /* 0x0000000000017941 */ /* 0x000fea0003800000 */
.L_x_62:
        /* <DEDUP_REMOVED lines=8> */
.L_x_65:
[----:B------:R-:W-:Y:S05]  /*3640*/  BSYNC B1 ;  /* 0x0000000000017941 */ /* 0x000fea0003800000 */
.L_x_64:
        /* <DEDUP_REMOVED lines=8> */
.L_x_67:
[----:B------:R-:W-:Y:S05]  /*36d0*/  BSYNC B1 ;  /* 0x0000000000017941 */ /* 0x000fea0003800000 */
.L_x_66:
[----:B--2--5:R-:W-:Y:S01]  /*36e0*/  FMUL R5, R25, R88 ;  /* 0x0000005819057220 */ /* 0x024fe20000400000 */
[----:B------:R-:W-:Y:S01]  /*36f0*/  ISETP.GT.AND P2, PT, R3, RZ, P1 ;  /* 0x000000ff0300720c */ /* 0x000fe20000f44270 */
[----:B------:R-:W-:Y:S02]  /*3700*/  BSSY B1, `(.L_x_68) ;  /* 0x0000005000017945 */ /* 0x000fe40003800000 */
[----:B------:R-:W-:-:S05]  /*3710*/  FFMA R5, R44, R19, R5 ;  /* 0x000000132c057223 */ /* 0x000fca0000000005 */
[----:B------:R2:W-:Y:S05]  /*3720*/  @P3 STG.E desc[UR40][R10.64+0xa0], R5 ;  /* 0x0000a0050a003986 */ /* 0x0005ea000c101928 */
[----:B------:R-:W-:Y:S05]  /*3730*/  @!P2 BRA `(.L_x_69) ;  /* 0x000000000004a947 */ /* 0x000fea0003800000 */
[----:B------:R0:W5:Y:S02]  /*3740*/  LDG.E.LTC128B R25, desc[UR40][R6.64+0xa4] ;  /* 0x0000a42806197981 */ /* 0x000164000c1e1920 */
.L_x_69:
[----:B------:R-:W-:Y:S05]  /*3750*/  BSYNC B1 ;  /* 0x0000000000017941 */ /* 0x000fea0003800000 */
.L_x_68:
[----:B-----5:R-:W-:Y:S01]  /*3760*/  FMUL R14, R25, R88 ;  /* 0x00000058190e7220 */ /* 0x020fe20000400000 */
[----:B------:R-:W-:Y:S01]  /*3770*/  ISETP.GT.AND P0, PT, R3, 0x8, P0 ;  /* 0x000000080300780c */ /* 0x000fe20000704270 */
[----:B------:R-:W-:Y:S02]  /*3780*/  BSSY B1, `(.L_x_70) ;  /* 0x0000005000017945 */ /* 0x000fe40003800000 */
[----:B------:R-:W-:-:S05]  /*3790*/  FFMA R45, R45, R19, R14 ;  /* 0x000000132d2d7223 */ /* 0x000fca000000000e */
[----:B------:R0:W-:Y:S05]  /*37a0*/  @P2 STG.E desc[UR40][R10.64+0xa4], R45 ;  /* 0x0000a42d0a002986 */ /* 0x0001ea000c101928 */
[----:B------:R-:W-:Y:S05]  /*37b0*/  @!P0 BRA `(.L_x_71) ;  /* 0x0000000000048947 */ /* 0x000fea0003800000 */
[----:B------:R0:W5:Y:S02]  /*37c0*/  LDG.E.LTC128B R25, desc[UR40][R8.64+0xa0] ;  /* 0x0000a02808197981 */ /* 0x000164000c1e1920 */
.L_x_71:
[----:B------:R-:W-:Y:S05]  /*37d0*/  BSYNC B1 ;  /* 0x0000000000017941 */ /* 0x000fea0003800000 */
.L_x_70:
        /* <DEDUP_REMOVED lines=8> */
.L_x_73:
[----:B------:R-:W-:Y:S05]  /*3860*/  BSYNC B1 ;  /* 0x0000000000017941 */ /* 0x000fea0003800000 */
.L_x_72:
        /* <DEDUP_REMOVED lines=8> */
.L_x_75:
[----:B------:R-:W-:Y:S05]  /*38f0*/  BSYNC B1 ;  /* 0x0000000000017941 */ /* 0x000fea0003800000 */
.L_x_74:
[----:B--2--5:R-:W-:Y:S01]  /*3900*/  FMUL R5, R25, R88 ;  /* 0x0000005819057220 */ /* 0x024fe20000400000 */
[----:B------:R-:W-:Y:S01]  /*3910*/  ISETP.GT.AND P1, PT, R3, RZ, P0 ;  /* 0x000000ff0300720c */ /* 0x000fe20000724270 */
[----:B------:R-:W-:Y:S02]  /*3920*/  BSSY B1, `(.L_x_76) ;  /* 0x0000005000017945 */ /* 0x000fe40003800000 */
[----:B------:R-:W-:-:S05]  /*3930*/  FFMA R5, R48, R19, R5 ;  /* 0x0000001330057223 */ /* 0x000fca0000000005 */
[----:B------:R2:W-:Y:S05]  /*3940*/  @P3 STG.E desc[UR40][R10.64+0xc0], R5 ;  /* 0x0000c0050a003986 */ /* 0x0005ea000c101928 */
[----:B------:R-:W-:Y:S05]  /*3950*/  @!P1 BRA `(.L_x_77) ;  /* 0x0000000000049947 */ /* 0x000fea0003800000 */
[----:B------:R0:W5:Y:S02]  /*3960*/  LDG.E.LTC128B R25, desc[UR40][R6.64+0xc4] ;  /* 0x0000c42806197981 */ /* 0x000164000c1e1920 */
.L_x_77:
[----:B------:R-:W-:Y:S05]  /*3970*/  BSYNC B1 ;  /* 0x0000000000017941 */ /* 0x000fea0003800000 */
.L_x_76:
[----:B-----5:R-:W-:Y:S01]  /*3980*/  FMUL R14, R25, R88 ;  /* 0x00000058190e7220 */ /* 0x020fe20000400000 */
[----:B------:R-:W-:Y:S01]  /*3990*/  ISETP.GT.AND P2, PT, R3, 0x8, P2 ;  /* 0x000000080300780c */ /* 0x000fe20001744270 */
[----:B------:R-:W-:Y:S02]  /*39a0*/  BSSY B1, `(.L_x_78) ;  /* 0x0000005000017945 */ /* 0x000fe40003800000 */
[----:B------:R-:W-:-:S05]  /*39b0*/  FFMA R49, R49, R19, R14 ;  /* 0x0000001331317223 */ /* 0x000fca000000000e */
[----:B------:R0:W-:Y:S05]  /*39c0*/  @P1 STG.E desc[UR40][R10.64+0xc4], R49 ;  /* 0x0000c4310a001986 */ /* 0x0001ea000c101928 */
[----:B------:R-:W-:Y:S05]  /*39d0*/  @!P2 BRA `(.L_x_79) ;  /* 0x000000000004a947 */ /* 0x000fea0003800000 */
[----:B------:R0:W5:Y:S02]  /*39e0*/  LDG.E.LTC128B R25, desc[UR40][R8.64+0xc0] ;  /* 0x0000c02808197981 */ /* 0x000164000c1e1920 */
.L_x_79:
[----:B------:R-:W-:Y:S05]  /*39f0*/  BSYNC B1 ;  /* 0x0000000000017941 */ /* 0x000fea0003800000 */
.L_x_78:
        /* <DEDUP_REMOVED lines=8> */
.L_x_81:
[----:B------:R-:W-:Y:S05]  /*3a80*/  BSYNC B1 ;  /* 0x0000000000017941 */ /* 0x000fea0003800000 */
.L_x_80:
        /* <DEDUP_REMOVED lines=8> */
.L_x_83:
[----:B------:R-:W-:Y:S05]  /*3b10*/  BSYNC B1 ;  /* 0x0000000000017941 */ /* 0x000fea0003800000 */
.L_x_82:
[----:B--2--5:R-:W-:Y:S01]  /*3b20*/  FMUL R5, R25, R88 ;  /* 0x0000005819057220 */ /* 0x024fe20000400000 */
[----:B------:R-:W-:Y:S01]  /*3b30*/  ISETP.GT.AND P0, PT, R3, RZ, P2 ;  /* 0x000000ff0300720c */ /* 0x000fe20001704270 */
[----:B------:R-:W-:Y:S02]  /*3b40*/  BSSY B1, `(.L_x_84) ;  /* 0x0000005000017945 */ /* 0x000fe40003800000 */
[----:B------:R-:W-:-:S05]  /*3b50*/  FFMA R5, R52, R19, R5 ;  /* 0x0000001334057223 */ /* 0x000fca0000000005 */
[----:B------:R2:W-:Y:S05]  /*3b60*/  @P3 STG.E desc[UR40][R10.64+0xe0], R5 ;  /* 0x0000e0050a003986 */ /* 0x0005ea000c101928 */
[----:B------:R-:W-:Y:S05]  /*3b70*/  @!P0 BRA `(.L_x_85) ;  /* 0x0000000000048947 */ /* 0x000fea0003800000 */
[----:B------:R0:W5:Y:S02]  /*3b80*/  LDG.E.LTC128B R25, desc[UR40][R6.64+0xe4] ;  /* 0x0000e42806197981 */ /* 0x000164000c1e1920 */
.L_x_85:
[----:B------:R-:W-:Y:S05]  /*3b90*/  BSYNC B1 ;  /* 0x0000000000017941 */ /* 0x000fea0003800000 */
.L_x_84:
[----:B-----5:R-:W-:Y:S01]  /*3ba0*/  FMUL R14, R25, R88 ;  /* 0x00000058190e7220 */ /* 0x020fe20000400000 */
[----:B------:R-:W-:Y:S01]  /*3bb0*/  ISETP.GT.AND P1, PT, R3, 0x8, P1 ;  /* 0x000000080300780c */ /* 0x000fe20000f24270 */
[----:B------:R-:W-:Y:S02]  /*3bc0*/  BSSY B1, `(.L_x_86) ;  /* 0x0000005000017945 */ /* 0x000fe40003800000 */
[----:B------:R-:W-:-:S05]  /*3bd0*/  FFMA R53, R53, R19, R14 ;  /* 0x0000001335357223 */ /* 0x000fca000000000e */
[----:B------:R0:W-:Y:S05]  /*3be0*/  @P0 STG.E desc[UR40][R10.64+0xe4], R53 ;  /* 0x0000e4350a000986 */ /* 0x0001ea000c101928 */
[----:B------:R-:W-:Y:S05]  /*3bf0*/  @!P1 BRA `(.L_x_87) ;  /* 0x0000000000049947 */ /* 0x000fea0003800000 */
[----:B------:R0:W5:Y:S02]  /*3c00*/  LDG.E.LTC128B R25, desc[UR40][R8.64+0xe0] ;  /* 0x0000e02808197981 */ /* 0x000164000c1e1920 */
.L_x_87:
[----:B------:R-:W-:Y:S05]  /*3c10*/  BSYNC B1 ;  /* 0x0000000000017941 */ /* 0x000fea0003800000 */
.L_x_86:
        /* <DEDUP_REMOVED lines=8> */
.L_x_89:
[----:B------:R-:W-:Y:S05]  /*3ca0*/  BSYNC B1 ;  /* 0x0000000000017941 */ /* 0x000fea0003800000 */
.L_x_88:
        /* <DEDUP_REMOVED lines=8> */
.L_x_91:
[----:B------:R-:W-:Y:S05]  /*3d30*/  BSYNC B1 ;  /* 0x0000000000017941 */ /* 0x000fea0003800000 */
.L_x_90:
[----:B--2--5:R-:W-:Y:S01]  /*3d40*/  FMUL R5, R25, R88 ;  /* 0x0000005819057220 */ /* 0x024fe20000400000 */
[----:B------:R-:W-:Y:S01]  /*3d50*/  ISETP.GT.AND P2, PT, R3, RZ, P1 ;  /* 0x000000ff0300720c */ /* 0x000fe20000f44270 */
[----:B------:R-:W-:Y:S02]  /*3d60*/  BSSY B1, `(.L_x_92) ;  /* 0x0000005000017945 */ /* 0x000fe40003800000 */
[----:B------:R-:W-:-:S05]  /*3d70*/  FFMA R5, R56, R19, R5 ;  /* 0x0000001338057223 */ /* 0x000fca0000000005 */
[----:B------:R2:W-:Y:S05]  /*3d80*/  @P3 STG.E desc[UR40][R10.64+0x100], R5 ;  /* 0x000100050a003986 */ /* 0x0005ea000c101928 */
[----:B------:R-:W-:Y:S05]  /*3d90*/  @!P2 BRA `(.L_x_93) ;  /* 0x000000000004a947 */ /* 0x000fea0003800000 */
[----:B------:R0:W5:Y:S02]  /*3da0*/  LDG.E.LTC128B R25, desc[UR40][R6.64+0x104] ;  /* 0x0001042806197981 */ /* 0x000164000c1e1920 */
.L_x_93:
[----:B------:R-:W-:Y:S05]  /*3db0*/  BSYNC B1 ;  /* 0x0000000000017941 */ /* 0x000fea0003800000 */
.L_x_92:
[----:B-----5:R-:W-:Y:S01]  /*3dc0*/  FMUL R14, R25, R88 ;  /* 0x00000058190e7220 */ /* 0x020fe20000400000 */
[----:B------:R-:W-:Y:S01]  /*3dd0*/  ISETP.GT.AND P0, PT, R3, 0x8, P0 ;  /* 0x000000080300780c */ /* 0x000fe20000704270 */
[----:B------:R-:W-:Y:S02]  /*3de0*/  BSSY B1, `(.L_x_94) ;  /* 0x0000005000017945 */ /* 0x000fe40003800000 */
[----:B------:R-:W-:-:S05]  /*3df0*/  FFMA R57, R57, R19, R14 ;  /* 0x0000001339397223 */ /* 0x000fca000000000e */
[----:B------:R0:W-:Y:S05]  /*3e00*/  @P2 STG.E desc[UR40][R10.64+0x104], R57 ;  /* 0x000104390a002986 */ /* 0x0001ea000c101928 */
[----:B------:R-:W-:Y:S05]  /*3e10*/  @!P0 BRA `(.L_x_95) ;  /* 0x0000000000048947 */ /* 0x000fea0003800000 */
[----:B------:R0:W5:Y:S02]  /*3e20*/  LDG.E.LTC128B R25, desc[UR40][R8.64+0x100] ;  /* 0x0001002808197981 */ /* 0x000164000c1e1920 */
.L_x_95:
[----:B------:R-:W-:Y:S05]  /*3e30*/  BSYNC B1 ;  /* 0x0000000000017941 */ /* 0x000fea0003800000 */
.L_x_94:
        /* <DEDUP_REMOVED lines=8> */
.L_x_97:
[----:B------:R-:W-:Y:S05]  /*3ec0*/  BSYNC B1 ;  /* 0x0000000000017941 */ /* 0x000fea0003800000 */
.L_x_96:
        /* <DEDUP_REMOVED lines=8> */
.L_x_99:
[----:B------:R-:W-:Y:S05]  /*3f50*/  BSYNC B1 ;  /* 0x0000000000017941 */ /* 0x000fea0003800000 */
.L_x_98:
[----:B--2--5:R-:W-:Y:S01]  /*3f60*/  FMUL R5, R25, R88 ;  /* 0x0000005819057220 */ /* 0x024fe20000400000 */
[----:B------:R-:W-:Y:S01]  /*3f70*/  ISETP.GT.AND P1, PT, R3, RZ, P0 ;  /* 0x000000ff0300720c */ /* 0x000fe20000724270 */
[----:B------:R-:W-:Y:S02]  /*3f80*/  BSSY B1, `(.L_x_100) ;  /* 0x0000005000017945 */ /* 0x000fe40003800000 */
[----:B------:R-:W-:-:S05]  /*3f90*/  FFMA R5, R60, R19, R5 ;  /* 0x000000133c057223 */ /* 0x000fca0000000005 */
[----:B------:R2:W-:Y:S05]  /*3fa0*/  @P3 STG.E desc[UR40][R10.64+0x120], R5 ;  /* 0x000120050a003986 */ /* 0x0005ea000c101928 */
[----:B------:R-:W-:Y:S05]  /*3fb0*/  @!P1 BRA `(.L_x_101) ;  /* 0x0000000000049947 */ /* 0x000fea0003800000 */
[----:B------:R0:W5:Y:S02]  /*3fc0*/  LDG.E.LTC128B R25, desc[UR40][R6.64+0x124] ;  /* 0x0001242806197981 */ /* 0x000164000c1e1920 */
.L_x_101:
[----:B------:R-:W-:Y:S05]  /*3fd0*/  BSYNC B1 ;  /* 0x0000000000017941 */ /* 0x000fea0003800000 */
.L_x_100:
[----:B-----5:R-:W-:Y:S01]  /*3fe0*/  FMUL R14, R25, R88 ;  /* 0x00000058190e7220 */ /* 0x020fe20000400000 */
[----:B------:R-:W-:Y:S01]  /*3ff0*/  ISETP.GT.AND P2, PT, R3, 0x8, P2 ;  /* 0x000000080300780c */ /* 0x000fe20001744270 */
[----:B------:R-:W-:Y:S02]  /*4000*/  BSSY B1, `(.L_x_102) ;  /* 0x0000005000017945 */ /* 0x000fe40003800000 */
[----:B------:R-:W-:-:S05]  /*4010*/  FFMA R61, R61, R19, R14 ;  /* 0x000000133d3d7223 */ /* 0x000fca000000000e */
[----:B------:R0:W-:Y:S05]  /*4020*/  @P1 STG.E desc[UR40][R10.64+0x124], R61 ;  /* 0x0001243d0a001986 */ /* 0x0001ea000c101928 */
[----:B------:R-:W-:Y:S05]  /*4030*/  @!P2 BRA `(.L_x_103) ;  /* 0x000000000004a947 */ /* 0x000fea0003800000 */
[----:B------:R0:W5:Y:S02]  /*4040*/  LDG.E.LTC128B R25, desc[UR40][R8.64+0x120] ;  /* 0x0001202808197981 */ /* 0x000164000c1e1920 */
.L_x_103:
[----:B------:R-:W-:Y:S05]  /*4050*/  BSYNC B1 ;  /* 0x0000000000017941 */ /* 0x000fea0003800000 */
.L_x_102:
        /* <DEDUP_REMOVED lines=8> */
.L_x_105:
[----:B------:R-:W-:Y:S05]  /*40e0*/  BSYNC B1 ;  /* 0x0000000000017941 */ /* 0x000fea0003800000 */
.L_x_104:
        /* <DEDUP_REMOVED lines=8> */
.L_x_107:
[----:B------:R-:W-:Y:S05]  /*4170*/  BSYNC B1 ;  /* 0x0000000000017941 */ /* 0x000fea0003800000 */
.L_x_106:
[----:B--2--5:R-:W-:Y:S01]  /*4180*/  FMUL R5, R25, R88 ;  /* 0x0000005819057220 */ /* 0x024fe20000400000 */
[----:B------:R-:W-:Y:S01]  /*4190*/  ISETP.GT.AND P0, PT, R3, RZ, P2 ;  /* 0x000000ff0300720c */ /* 0x000fe20001704270 */
[----:B------:R-:W-:Y:S02]  /*41a0*/  BSSY B1, `(.L_x_108) ;  /* 0x0000005000017945 */ /* 0x000fe40003800000 */
[----:B------:R-:W-:-:S05]  /*41b0*/  FFMA R5, R64, R19, R5 ;  /* 0x0000001340057223 */ /* 0x000fca0000000005 */
[----:B------:R2:W-:Y:S05]  /*41c0*/  @P3 STG.E desc[UR40][R10.64+0x140], R5 ;  /* 0x000140050a003986 */ /* 0x0005ea000c101928 */
[----:B------:R-:W-:Y:S05]  /*41d0*/  @!P0 BRA `(.L_x_109) ;  /* 0x0000000000048947 */ /* 0x000fea0003800000 */
[----:B------:R0:W5:Y:S02]  /*41e0*/  LDG.E.LTC128B R25, desc[UR40][R6.64+0x144] ;  /* 0x0001442806197981 */ /* 0x000164000c1e1920 */
.L_x_109:
[----:B------:R-:W-:Y:S05]  /*41f0*/  BSYNC B1 ;  /* 0x0000000000017941 */ /* 0x000fea0003800000 */
.L_x_108:
[----:B-----5:R-:W-:Y:S01]  /*4200*/  FMUL R14, R25, R88 ;  /* 0x00000058190e7220 */ /* 0x020fe20000400000 */
[----:B------:R-:W-:Y:S01]  /*4210*/  ISETP.GT.AND P1, PT, R3, 0x8, P1 ;  /* 0x000000080300780c */ /* 0x000fe20000f24270 */
[----:B------:R-:W-:Y:S02]  /*4220*/  BSSY B1, `(.L_x_110) ;  /* 0x0000005000017945 */ /* 0x000fe40003800000 */
[----:B------:R-:W-:-:S05]  /*4230*/  FFMA R65, R65, R19, R14 ;  /* 0x0000001341417223 */ /* 0x000fca000000000e */
[----:B------:R0:W-:Y:S05]  /*4240*/  @P0 STG.E desc[UR40][R10.64+0x144], R65 ;  /* 0x000144410a000986 */ /* 0x0001ea000c101928 */
[----:B------:R-:W-:Y:S05]  /*4250*/  @!P1 BRA `(.L_x_111) ;  /* 0x0000000000049947 */ /* 0x000fea0003800000 */
[----:B------:R0:W5:Y:S02]  /*4260*/  LDG.E.LTC128B R25, desc[UR40][R8.64+0x140] ;  /* 0x0001402808197981 */ /* 0x000164000c1e1920 */
.L_x_111:
[----:B------:R-:W-:Y:S05]  /*4270*/  BSYNC B1 ;  /* 0x0000000000017941 */ /* 0x000fea0003800000 */
.L_x_110:
        /* <DEDUP_REMOVED lines=8> */
.L_x_113:
[----:B------:R-:W-:Y:S05]  /*4300*/  BSYNC B1 ;  /* 0x0000000000017941 */ /* 0x000fea0003800000 */
.L_x_112:
        /* <DEDUP_REMOVED lines=8> */
.L_x_115:
[----:B------:R-:W-:Y:S05]  /*4390*/  BSYNC B1 ;  /* 0x0000000000017941 */ /* 0x000fea0003800000 */
.L_x_114:
[----:B--2--5:R-:W-:Y:S01]  /*43a0*/  FMUL R5, R25, R88 ;  /* 0x0000005819057220 */ /* 0x024fe20000400000 */
[----:B------:R-:W-:Y:S01]  /*43b0*/  ISETP.GT.AND P2, PT, R3, RZ, P1 ;  /* 0x000000ff0300720c */ /* 0x000fe20000f44270 */
[----:B------:R-:W-:Y:S02]  /*43c0*/  BSSY B1, `(.L_x_116) ;  /* 0x0000005000017945 */ /* 0x000fe40003800000 */
[----:B------:R-:W-:-:S05]  /*43d0*/  FFMA R5, R68, R19, R5 ;  /* 0x0000001344057223 */ /* 0x000fca0000000005 */
[----:B------:R2:W-:Y:S05]  /*43e0*/  @P3 STG.E desc[UR40][R10.64+0x160], R5 ;  /* 0x000160050a003986 */ /* 0x0005ea000c101928 */
[----:B------:R-:W-:Y:S05]  /*43f0*/  @!P2 BRA `(.L_x_117) ;  /* 0x000000000004a947 */ /* 0x000fea0003800000 */
[----:B------:R0:W5:Y:S02]  /*4400*/  LDG.E.LTC128B R25, desc[UR40][R6.64+0x164] ;  /* 0x0001642806197981 */ /* 0x000164000c1e1920 */
.L_x_117:
[----:B------:R-:W-:Y:S05]  /*4410*/  BSYNC B1 ;  /* 0x0000000000017941 */ /* 0x000fea0003800000 */
.L_x_116:
[----:B-----5:R-:W-:Y:S01]  /*4420*/  FMUL R14, R25, R88 ;  /* 0x00000058190e7220 */ /* 0x020fe20000400000 */
[----:B------:R-:W-:Y:S01]  /*4430*/  ISETP.GT.AND P0, PT, R3, 0x8, P0 ;  /* 0x000000080300780c */ /* 0x000fe20000704270 */
[----:B------:R-:W-:Y:S02]  /*4440*/  BSSY B1, `(.L_x_118) ;  /* 0x0000005000017945 */ /* 0x000fe40003800000 */
[----:B------:R-:W-:-:S05]  /*4450*/  FFMA R69, R69, R19, R14 ;  /* 0x0000001345457223 */ /* 0x000fca000000000e */
[----:B------:R0:W-:Y:S05]  /*4460*/  @P2 STG.E desc[UR40][R10.64+0x164], R69 ;  /* 0x000164450a002986 */ /* 0x0001ea000c101928 */
[----:B------:R-:W-:Y:S05]  /*4470*/  @!P0 BRA `(.L_x_119) ;  /* 0x0000000000048947 */ /* 0x000fea0003800000 */
[----:B------:R0:W5:Y:S02]  /*4480*/  LDG.E.LTC128B R25, desc[UR40][R8.64+0x160] ;  /* 0x0001602808197981 */ /* 0x000164000c1e1920 */
.L_x_119:
[----:B------:R-:W-:Y:S05]  /*4490*/  BSYNC B1 ;  /* 0x0000000000017941 */ /* 0x000fea0003800000 */
.L_x_118:
        /* <DEDUP_REMOVED lines=8> */
.L_x_121:
[----:B------:R-:W-:Y:S05]  /*4520*/  BSYNC B1 ;  /* 0x0000000000017941 */ /* 0x000fea0003800000 */
.L_x_120:
        /* <DEDUP_REMOVED lines=8> */
.L_x_123:
[----:B------:R-:W-:Y:S05]  /*45b0*/  BSYNC B1 ;  /* 0x0000000000017941 */ /* 0x000fea0003800000 */
.L_x_122:
[----:B--2--5:R-:W-:Y:S01]  /*45c0*/  FMUL R5, R25, R88 ;  /* 0x0000005819057220 */ /* 0x024fe20000400000 */
[----:B------:R-:W-:Y:S01]  /*45d0*/  ISETP.GT.AND P1, PT, R3, RZ, P0 ;  /* 0x000000ff0300720c */ /* 0x000fe20000724270 */
[----:B------:R-:W-:Y:S02]  /*45e0*/  BSSY B1, `(.L_x_124) ;  /* 0x0000005000017945 */ /* 0x000fe40003800000 */
[----:B------:R-:W-:-:S05]  /*45f0*/  FFMA R5, R72, R19, R5 ;  /* 0x0000001348057223 */ /* 0x000fca0000000005 */
[----:B------:R2:W-:Y:S05]  /*4600*/  @P3 STG.E desc[UR40][R10.64+0x180], R5 ;  /* 0x000180050a003986 */ /* 0x0005ea000c101928 */
[----:B------:R-:W-:Y:S05]  /*4610*/  @!P1 BRA `(.L_x_125) ;  /* 0x0000000000049947 */ /* 0x000fea0003800000 */
[----:B------:R0:W5:Y:S02]  /*4620*/  LDG.E.LTC128B R25, desc[UR40][R6.64+0x184] ;  /* 0x0001842806197981 */ /* 0x000164000c1e1920 */
.L_x_125:
[----:B------:R-:W-:Y:S05]  /*4630*/  BSYNC B1 ;  /* 0x0000000000017941 */ /* 0x000fea0003800000 */
.L_x_124:
[----:B-----5:R-:W-:Y:S01]  /*4640*/  FMUL R14, R25, R88 ;  /* 0x00000058190e7220 */ /* 0x020fe20000400000 */
[----:B------:R-:W-:Y:S01]  /*4650*/  ISETP.GT.AND P2, PT, R3, 0x8, P2 ;  /* 0x000000080300780c */ /* 0x000fe20001744270 */
[----:B------:R-:W-:Y:S02]  /*4660*/  BSSY B1, `(.L_x_126) ;  /* 0x0000005000017945 */ /* 0x000fe40003800000 */
[----:B------:R-:W-:-:S05]  /*4670*/  FFMA R73, R73, R19, R14 ;  /* 0x0000001349497223 */ /* 0x000fca000000000e */
[----:B------:R0:W-:Y:S05]  /*4680*/  @P1 STG.E desc[UR40][R10.64+0x184], R73 ;  /* 0x000184490a001986 */ /* 0x0001ea000c101928 */
[----:B------:R-:W-:Y:S05]  /*4690*/  @!P2 BRA `(.L_x_127) ;  /* 0x000000000004a947 */ /* 0x000fea0003800000 */
[----:B------:R0:W5:Y:S02]  /*46a0*/  LDG.E.LTC128B R25, desc[UR40][R8.64+0x180] ;  /* 0x0001802808197981 */ /* 0x000164000c1e1920 */
.L_x_127:
[----:B------:R-:W-:Y:S05]  /*46b0*/  BSYNC B1 ;  /* 0x0000000000017941 */ /* 0x000fea0003800000 */
.L_x_126:
        /* <DEDUP_REMOVED lines=8> */
.L_x_129:
[----:B------:R-:W-:Y:S05]  /*4740*/  BSYNC B1 ;  /* 0x0000000000017941 */ /* 0x000fea0003800000 */
.L_x_128:
        /* <DEDUP_REMOVED lines=8> */
.L_x_131:
[----:B------:R-:W-:Y:S05]  /*47d0*/  BSYNC B1 ;  /* 0x0000000000017941 */ /* 0x000fea0003800000 */
.L_x_130:
[----:B--2--5:R-:W-:Y:S01]  /*47e0*/  FMUL R5, R25, R88 ;  /* 0x0000005819057220 */ /* 0x024fe20000400000 */
[----:B------:R-:W-:Y:S01]  /*47f0*/  ISETP.GT.AND P0, PT, R3, RZ, P2 ;  /* 0x000000ff0300720c */ /* 0x000fe20001704270 */
[----:B------:R-:W-:Y:S02]  /*4800*/  BSSY B1, `(.L_x_132) ;  /* 0x0000005000017945 */ /* 0x000fe40003800000 */
[----:B------:R-:W-:-:S05]  /*4810*/  FFMA R5, R76, R19, R5 ;  /* 0x000000134c057223 */ /* 0x000fca0000000005 */
[----:B------:R2:W-:Y:S05]  /*4820*/  @P3 STG.E desc[UR40][R10.64+0x1a0], R5 ;  /* 0x0001a0050a003986 */ /* 0x0005ea000c101928 */
[----:B------:R-:W-:Y:S05]  /*4830*/  @!P0 BRA `(.L_x_133) ;  /* 0x0000000000048947 */ /* 0x000fea0003800000 */
[----:B------:R0:W5:Y:S02]  /*4840*/  LDG.E.LTC128B R25, desc[UR40][R6.64+0x1a4] ;  /* 0x0001a42806197981 */ /* 0x000164000c1e1920 */
.L_x_133:
[----:B------:R-:W-:Y:S05]  /*4850*/  BSYNC B1 ;  /* 0x0000000000017941 */ /* 0x000fea0003800000 */
.L_x_132:
[----:B-----5:R-:W-:Y:S01]  /*4860*/  FMUL R14, R25, R88 ;  /* 0x00000058190e7220 */ /* 0x020fe20000400000 */
[----:B------:R-:W-:Y:S01]  /*4870*/  ISETP.GT.AND P1, PT, R3, 0x8, P1 ;  /* 0x000000080300780c */ /* 0x000fe20000f24270 */
[----:B------:R-:W-:Y:S02]  /*4880*/  BSSY B1, `(.L_x_134) ;  /* 0x0000005000017945 */ /* 0x000fe40003800000 */
[----:B------:R-:W-:-:S05]  /*4890*/  FFMA R77, R77, R19, R14 ;  /* 0x000000134d4d7223 */ /* 0x000fca000000000e */
[----:B------:R0:W-:Y:S05]  /*48a0*/  @P0 STG.E desc[UR40][R10.64+0x1a4], R77 ;  /* 0x0001a44d0a000986 */ /* 0x0001ea000c101928 */
[----:B------:R-:W-:Y:S05]  /*48b0*/  @!P1 BRA `(.L_x_135) ;  /* 0x0000000000049947 */ /* 0x000fea0003800000 */
[----:B------:R0:W5:Y:S02]  /*48c0*/  LDG.E.LTC128B R25, desc[UR40][R8.64+0x1a0] ;  /* 0x0001a02808197981 */ /* 0x000164000c1e1920 */
.L_x_135:
[----:B------:R-:W-:Y:S05]  /*48d0*/  BSYNC B1 ;  /* 0x0000000000017941 */ /* 0x000fea0003800000 */
.L_x_134:
        /* <DEDUP_REMOVED lines=8> */
.L_x_137:
[----:B------:R-:W-:Y:S05]  /*4960*/  BSYNC B1 ;  /* 0x0000000000017941 */ /* 0x000fea0003800000 */
.L_x_136:
        /* <DEDUP_REMOVED lines=8> */
.L_x_139:
[----:B------:R-:W-:Y:S05]  /*49f0*/  BSYNC B1 ;  /* 0x0000000000017941 */ /* 0x000fea0003800000 */
.L_x_138:
[----:B--2--5:R-:W-:Y:S01]  /*4a00*/  FMUL R5, R25, R88 ;  /* 0x0000005819057220 */ /* 0x024fe20000400000 */
[----:B------:R-:W-:Y:S01]  /*4a10*/  ISETP.GT.AND P2, PT, R3, RZ, P1 ;  /* 0x000000ff0300720c */ /* 0x000fe20000f44270 */
[----:B------:R-:W-:Y:S02]  /*4a20*/  BSSY B1, `(.L_x_140) ;  /* 0x0000005000017945 */ /* 0x000fe40003800000 */
[----:B------:R-:W-:-:S05]  /*4a30*/  FFMA R5, R80, R19, R5 ;  /* 0x0000001350057223 */ /* 0x000fca0000000005 */
[----:B------:R2:W-:Y:S05]  /*4a40*/  @P3 STG.E desc[UR40][R10.64+0x1c0], R5 ;  /* 0x0001c0050a003986 */ /* 0x0005ea000c101928 */
[----:B------:R-:W-:Y:S05]  /*4a50*/  @!P2 BRA `(.L_x_141) ;  /* 0x000000000004a947 */ /* 0x000fea0003800000 */
[----:B------:R0:W5:Y:S02]  /*4a60*/  LDG.E.LTC128B R25, desc[UR40][R6.64+0x1c4] ;  /* 0x0001c42806197981 */ /* 0x000164000c1e1920 */
.L_x_141:
[----:B------:R-:W-:Y:S05]  /*4a70*/  BSYNC B1 ;  /* 0x0000000000017941 */ /* 0x000fea0003800000 */
.L_x_140:
[----:B-----5:R-:W-:Y:S01]  /*4a80*/  FMUL R14, R25, R88 ;  /* 0x00000058190e7220 */ /* 0x020fe20000400000 */
[----:B------:R-:W-:Y:S01]  /*4a90*/  ISETP.GT.AND P0, PT, R3, 0x8, P0 ;  /* 0x000000080300780c */ /* 0x000fe20000704270 */
[----:B------:R-:W-:Y:S02]  /*4aa0*/  BSSY B1, `(.L_x_142) ;  /* 0x0000005000017945 */ /* 0x000fe40003800000 */
[----:B------:R-:W-:-:S05]  /*4ab0*/  FFMA R81, R81, R19, R14 ;  /* 0x0000001351517223 */ /* 0x000fca000000000e */
[----:B------:R0:W-:Y:S05]  /*4ac0*/  @P2 STG.E desc[UR40][R10.64+0x1c4], R81 ;  /* 0x0001c4510a002986 */ /* 0x0001ea000c101928 */
[----:B------:R-:W-:Y:S05]  /*4ad0*/  @!P0 BRA `(.L_x_143) ;  /* 0x0000000000048947 */ /* 0x000fea0003800000 */
[----:B------:R0:W5:Y:S02]  /*4ae0*/  LDG.E.LTC128B R25, desc[UR40][R8.64+0x1c0] ;  /* 0x0001c02808197981 */ /* 0x000164000c1e1920 */
.L_x_143:
[----:B------:R-:W-:Y:S05]  /*4af0*/  BSYNC B1 ;  /* 0x0000000000017941 */ /* 0x000fea0003800000 */
.L_x_142:
        /* <DEDUP_REMOVED lines=8> */
.L_x_145:
[----:B------:R-:W-:Y:S05]  /*4b80*/  BSYNC B1 ;  /* 0x0000000000017941 */ /* 0x000fea0003800000 */
.L_x_144:
[----:B-----5:R-:W-:Y:S01]  /*4b90*/  FMUL R14, R25, R88 ;  /* 0x00000058190e7220 */ /* 0x020fe20000400000 */
[----:B------:R-:W-:Y:S01]  /*4ba0*/  ISETP.GT.AND P0, PT, R4, 0x79, PT ;  /* 0x000000790400780c */ /* 0x000fe20003f04270 */
[----:B------:R-:W-:Y:S01]  /*4bb0*/  @P1 IMAD.MOV.U32 R4, RZ, RZ, R12 ;  /* 0x000000ffff041224 */ /* 0x000fe200078e000c */
[----:B------:R-:W-:Y:S01]  /*4bc0*/  ISETP.GT.AND P3, PT, R3, RZ, P2 ;  /* 0x000000ff0300720c */ /* 0x000fe20001764270 */
[----:B------:R-:W-:Y:S01]  /*4bd0*/  FFMA R83, R83, R19, R14 ;  /* 0x0000001353537223 */ /* 0x000fe2000000000e */
[----:B--2---:R-:W-:Y:S01]  /*4be0*/  @P1 IMAD.MOV.U32 R5, RZ, RZ, R13 ;  /* 0x000000ffff051224 */ /* 0x004fe200078e000d */
[----:B------:R-:W-:Y:S04]  /*4bf0*/  BSSY B1, `(.L_x_146) ;  /* 0x0000004000017945 */ /* 0x000fe80003800000 */
[----:B------:R2:W-:Y:S06]  /*4c00*/  @P1 STG.E desc[UR40][R4.64+0x1c4], R83 ;  /* 0x0001c45304001986 */ /* 0x0005ec000c101928 */
[----:B------:R-:W-:Y:S05]  /*4c10*/  @!P3 BRA `(.L_x_147) ;  /* 0x000000000004b947 */ /* 0x000fea0003800000 */
[----:B------:R0:W5:Y:S02]  /*4c20*/  LDG.E.LTC128B R25, desc[UR40][R6.64+0x1e0] ;  /* 0x0001e02806197981 */ /* 0x000164000c1e1920 */
.L_x_147:
[----:B------:R-:W-:Y:S05]  /*4c30*/  BSYNC B1 ;  /* 0x0000000000017941 */ /* 0x000fea0003800000 */
.L_x_146:
[----:B--2--5:R-:W-:Y:S01]  /*4c40*/  FMUL R5, R25, R88 ;  /* 0x0000005819057220 */ /* 0x024fe20000400000 */
[----:B------:R-:W-:Y:S01]  /*4c50*/  @P3 IMAD.MOV.U32 R4, RZ, RZ, R10 ;  /* 0x000000ffff043224 */ /* 0x000fe200078e000a */
[----:B------:R-:W-:Y:S01]  /*4c60*/  ISETP.GT.AND P1, PT, R3, RZ, P0 ;  /* 0x000000ff0300720c */ /* 0x000fe20000724270 */
[----:B------:R-:W-:Y:S01]  /*4c70*/  BSSY B1, `(.L_x_148) ;  /* 0x0000006000017945 */ /* 0x000fe20003800000 */
[----:B------:R-:W-:Y:S01]  /*4c80*/  FFMA R15, R84, R19, R5 ;  /* 0x00000013540f7223 */ /* 0x000fe20000000005 */
[----:B------:R-:W-:-:S05]  /*4c90*/  @P3 IMAD.MOV.U32 R5, RZ, RZ, R11 ;  /* 0x000000ffff053224 */ /* 0x000fca00078e000b */
[----:B------:R2:W-:Y:S05]  /*4ca0*/  @P3 STG.E desc[UR40][R4.64+0x1e0], R15 ;  /* 0x0001e00f04003986 */ /* 0x0005ea000c101928 */
[----:B------:R-:W-:Y:S05]  /*4cb0*/  @!P1 BRA `(.L_x_149) ;  /* 0x0000000000049947 */ /* 0x000fea0003800000 */
[----:B------:R0:W5:Y:S02]  /*4cc0*/  LDG.E.LTC128B R25, desc[UR40][R6.64+0x1e4] ;  /* 0x0001e42806197981 */ /* 0x000164000c1e1920 */
.L_x_149:
[----:B------:R-:W-:Y:S05]  /*4cd0*/  BSYNC B1 ;  /* 0x0000000000017941 */ /* 0x000fea0003800000 */
.L_x_148:
[----:B--2--5:R-:W-:Y:S01]  /*4ce0*/  FMUL R4, R25, R88 ;  /* 0x0000005819047220 */ /* 0x024fe20000400000 */
[----:B------:R-:W-:Y:S01]  /*4cf0*/  ISETP.GT.AND P2, PT, R3, 0x8, P2 ;  /* 0x000000080300780c */ /* 0x000fe20001744270 */
[----:B------:R-:W-:Y:S02]  /*4d00*/  BSSY B1, `(.L_x_150) ;  /* 0x0000005000017945 */ /* 0x000fe40003800000 */
[----:B------:R-:W-:-:S05]  /*4d10*/  FFMA R85, R85, R19, R4 ;  /* 0x0000001355557223 */ /* 0x000fca0000000004 */
[----:B------:R2:W-:Y:S05]  /*4d20*/  @P1 STG.E desc[UR40][R10.64+0x1e4], R85 ;  /* 0x0001e4550a001986 */ /* 0x0005ea000c101928 */
[----:B------:R-:W-:Y:S05]  /*4d30*/  @!P2 BRA `(.L_x_151) ;  /* 0x000000000004a947 */ /* 0x000fea0003800000 */
[----:B------:R0:W5:Y:S02]  /*4d40*/  LDG.E.LTC128B R25, desc[UR40][R8.64+0x1e0] ;  /* 0x0001e02808197981 */ /* 0x000164000c1e1920 */
.L_x_151:
[----:B------:R-:W-:Y:S05]  /*4d50*/  BSYNC B1 ;  /* 0x0000000000017941 */ /* 0x000fea0003800000 */
.L_x_150:
[----:B-----5:R-:W-:Y:S01]  /*4d60*/  FMUL R5, R25, R88 ;  /* 0x0000005819057220 */ /* 0x020fe20000400000 */
[----:B------:R-:W-:Y:S01]  /*4d70*/  @P2 IMAD.MOV.U32 R4, RZ, RZ, R12 ;  /* 0x000000ffff042224 */ /* 0x000fe200078e000c */
[----:B------:R-:W-:Y:S01]  /*4d80*/  ISETP.GT.AND P0, PT, R3, 0x8, P0 ;  /* 0x000000080300780c */ /* 0x000fe20000704270 */
[----:B------:R-:W-:Y:S01]  /*4d90*/  BSSY B1, `(.L_x_152) ;  /* 0x0000006000017945 */ /* 0x000fe20003800000 */
[----:B01--4-:R-:W-:Y:S01]  /*4da0*/  FFMA R7, R86, R19, R5 ;  /* 0x0000001356077223 */ /* 0x013fe20000000005 */
[----:B------:R-:W-:-:S05]  /*4db0*/  @P2 IMAD.MOV.U32 R5, RZ, RZ, R13 ;  /* 0x000000ffff052224 */ /* 0x000fca00078e000d */
[----:B------:R0:W-:Y:S05]  /*4dc0*/  @P2 STG.E desc[UR40][R4.64+0x1e0], R7 ;  /* 0x0001e00704002986 */ /* 0x0001ea000c101928 */
[----:B------:R-:W-:Y:S05]  /*4dd0*/  @!P0 BRA `(.L_x_153) ;  /* 0x0000000000048947 */ /* 0x000fea0003800000 */
[----:B------:R1:W5:Y:S02]  /*4de0*/  LDG.E.LTC128B R25, desc[UR40][R8.64+0x1e4] ;  /* 0x0001e42808197981 */ /* 0x000364000c1e1920 */
.L_x_153:
[----:B------:R-:W-:Y:S05]  /*4df0*/  BSYNC B1 ;  /* 0x0000000000017941 */ /* 0x000fea0003800000 */
.L_x_152:
[----:B0----5:R-:W-:-:S04]  /*4e00*/  FMUL R4, R25, R88 ;  /* 0x0000005819047220 */ /* 0x021fc80000400000 */
[----:B------:R-:W-:Y:S01]  /*4e10*/  FFMA R87, R87, R19, R4 ;  /* 0x0000001357577223 */ /* 0x000fe20000000004 */
[----:B------:R-:W-:Y:S06]  /*4e20*/  @!P0 BRA `(.L_x_154) ;  /* 0x0000000c00c88947 */ /* 0x000fec0003800000 */
[----:B------:R0:W-:Y:S01]  /*4e30*/  STG.E desc[UR40][R12.64+0x1e4], R87 ;  /* 0x0001e4570c007986 */ /* 0x0001e2000c101928 */
[----:B------:R-:W-:Y:S05]  /*4e40*/  BRA `(.L_x_154) ;  /* 0x0000000c00c07947 */ /* 0x000fea0003800000 */
.L_x_29:
[----:B------:R-:W-:Y:S01]  /*4e50*/  ISETP.GT.AND P0, PT, R4, 0x1, PT ;  /* 0x000000010400780c */ /* 0x000fe20003f04270 */
[----:B------:R-:W-:Y:S01]  /*4e60*/  ULDC.64 UR4, c[0x0][0x5c0] ;  /* 0x0001700000047ab9 */ /* 0x000fe20000000a00 */
[-C--:B------:R-:W-:Y:S01]  /*4e70*/  FMUL R5, R24, R19.reuse ;  /* 0x0000001318057220 */ /* 0x080fe20000400000 */
[C---:B------:R-:W-:Y:S01]  /*4e80*/  LEA R6, P4, R102.reuse, UR4, 0x2 ;  /* 0x0000000466067c11 */ /* 0x040fe2000f8810ff */
[-C--:B------:R-:W-:Y:S01]  /*4e90*/  FMUL R25, R25, R19.reuse ;  /* 0x0000001319197220 */ /* 0x080fe20000400000 */
[----:B------:R-:W-:Y:S01]  /*4ea0*/  ISETP.GT.AND P2, PT, R3, RZ, P0 ;  /* 0x000000ff0300720c */ /* 0x000fe20000744270 */
[-C--:B------:R-:W-:Y:S01]  /*4eb0*/  FMUL R27, R27, R19.reuse ;  /* 0x000000131b1b7220 */ /* 0x080fe20000400000 */
[----:B------:R-:W-:Y:S01]  /*4ec0*/  LEA.HI.X R7, R102, UR5, R111, 0x2, P4 ;  /* 0x0000000566077c11 */ /* 0x000fe2000a0f146f */
[-C--:B------:R-:W-:Y:S01]  /*4ed0*/  FMUL R11, R28, R19.reuse ;  /* 0x000000131c0b7220 */ /* 0x080fe20000400000 */
[----:B------:R-:W-:Y:S01]  /*4ee0*/  ISETP.GT.AND P3, PT, R3, 0x8, P3 ;  /* 0x000000080300780c */ /* 0x000fe20001f64270 */
[-C--:B------:R-:W-:Y:S01]  /*4ef0*/  FMUL R29, R29, R19.reuse ;  /* 0x000000131d1d7220 */ /* 0x080fe20000400000 */
[C---:B------:R-:W-:Y:S01]  /*4f00*/  SHF.L.U64.HI R9, R92.reuse, 0x2, R91 ;  /* 0x000000025c097819 */ /* 0x040fe2000001025b */
[----:B------:R0:W-:Y:S01]  /*4f10*/  @P1 STG.E desc[UR40][R6.64], R5 ;  /* 0x0000000506001986 */ /* 0x0001e2000c101928 */
[----:B------:R-:W-:Y:S01]  /*4f20*/  ISETP.GT.AND P0, PT, R3, 0x8, P0 ;  /* 0x000000080300780c */ /* 0x000fe20000704270 */
[-C--:B------:R-:W-:Y:S01]  /*4f30*/  FMUL R31, R31, R19.reuse ;  /* 0x000000131f1f7220 */ /* 0x080fe20000400000 */
[----:B------:R-:W-:Y:S01]  /*4f40*/  LEA R8, P1, R92, R6, 0x2 ;  /* 0x000000065c087211 */ /* 0x000fe200078210ff */
[-C--:B------:R-:W-:Y:S01]  /*4f50*/  FMUL R33, R33, R19.reuse ;  /* 0x0000001321217220 */ /* 0x080fe20000400000 */
[C---:B------:R-:W-:Y:S01]  /*4f60*/  ISETP.GT.AND P5, PT, R4.reuse, 0x8, PT ;  /* 0x000000080400780c */ /* 0x040fe20003fa4270 */
[----:B------:R-:W-:Y:S01]  /*4f70*/  @P2 STG.E desc[UR40][R6.64+0x4], R25 ;  /* 0x0000041906002986 */ /* 0x000fe2000c101928 */
[----:B------:R-:W-:Y:S01]  /*4f80*/  ISETP.GT.AND P4, PT, R4, 0x9, PT ;  /* 0x000000090400780c */ /* 0x000fe20003f84270 */
[----:B------:R-:W-:Y:S01]  /*4f90*/  IMAD.X R9, R9, 0x1, R7, P1 ;  /* 0x0000000109097824 */ /* 0x000fe200008e0607 */
[----:B------:R-:W-:Y:S01]  /*4fa0*/  ISETP.GT.AND P2, PT, R3, RZ, P5 ;  /* 0x000000ff0300720c */ /* 0x000fe20002f44270 */
[-C--:B------:R-:W-:Y:S01]  /*4fb0*/  FMUL R35, R35, R19.reuse ;  /* 0x0000001323237220 */ /* 0x080fe20000400000 */
[C---:B------:R-:W-:Y:S01]  /*4fc0*/  ISETP.GT.AND P1, PT, R3.reuse, RZ, P4 ;  /* 0x000000ff0300720c */ /* 0x040fe20002724270 */
[-C--:B0-----:R-:W-:Y:S01]  /*4fd0*/  FMUL R5, R26, R19.reuse ;  /* 0x000000131a057220 */ /* 0x081fe20000400000 */
[----:B------:R-:W-:Y:S01]  /*4fe0*/  ISETP.GT.AND P4, PT, R3, 0x8, P4 ;  /* 0x000000080300780c */ /* 0x000fe20002784270 */
[-C--:B------:R-:W-:Y:S01]  /*4ff0*/  FMUL R37, R37, R19.reuse ;  /* 0x0000001325257220 */ /* 0x080fe20000400000 */
[-C--:B------:R-:W-:Y:S01]  /*5000*/  FMUL R39, R39, R19.reuse ;  /* 0x0000001327277220 */ /* 0x080fe20000400000 */
[-C--:B------:R-:W-:Y:S01]  /*5010*/  FMUL R41, R41, R19.reuse ;  /* 0x0000001329297220 */ /* 0x080fe20000400000 */
[----:B------:R0:W-:Y:S01]  /*5020*/  @P3 STG.E desc[UR40][R8.64], R5 ;  /* 0x0000000508003986 */ /* 0x0001e2000c101928 */
[C---:B------:R-:W-:Y:S01]  /*5030*/  ISETP.GT.AND P3, PT, R4.reuse, 0x11, PT ;  /* 0x000000110400780c */ /* 0x040fe20003f64270 */
[-C--:B------:R-:W-:Y:S01]  /*5040*/  FMUL R43, R43, R19.reuse ;  /* 0x000000132b2b7220 */ /* 0x080fe20000400000 */
[-C--:B------:R-:W-:Y:S01]  /*5050*/  FMUL R45, R45, R19.reuse ;  /* 0x000000132d2d7220 */ /* 0x080fe20000400000 */
[----:B------:R-:W-:Y:S01]  /*5060*/  @P0 STG.E desc[UR40][R8.64+0x4], R27 ;  /* 0x0000041b08000986 */ /* 0x000fe2000c101928 */
[----:B------:R-:W-:Y:S01]  /*5070*/  ISETP.GT.AND P0, PT, R3, 0x8, P5 ;  /* 0x000000080300780c */ /* 0x000fe20002f04270 */
[-C--:B------:R-:W-:Y:S01]  /*5080*/  FMUL R47, R47, R19.reuse ;  /* 0x000000132f2f7220 */ /* 0x080fe20000400000 */
[----:B------:R-:W-:Y:S01]  /*5090*/  ISETP.GT.AND P5, PT, R4, 0x10, PT ;  /* 0x000000100400780c */ /* 0x000fe20003fa4270 */
[----:B------:R1:W-:Y:S01]  /*50a0*/  @P2 STG.E desc[UR40][R6.64+0x20], R11 ;  /* 0x0000200b06002986 */ /* 0x0003e2000c101928 */
[-C--:B------:R-:W-:Y:S01]  /*50b0*/  FMUL R49, R49, R19.reuse ;  /* 0x0000001331317220 */ /* 0x080fe20000400000 */
[-C--:B------:R-:W-:Y:S01]  /*50c0*/  FMUL R51, R51, R19.reuse ;  /* 0x0000001333337220 */ /* 0x080fe20000400000 */
[C---:B------:R-:W-:Y:S01]  /*50d0*/  ISETP.GT.AND P2, PT, R3.reuse, RZ, P5 ;  /* 0x000000ff0300720c */ /* 0x040fe20002f44270 */
[----:B------:R-:W-:Y:S01]  /*50e0*/  @P1 STG.E desc[UR40][R6.64+0x24], R29 ;  /* 0x0000241d06001986 */ /* 0x000fe2000c101928 */
[C---:B------:R-:W-:Y:S01]  /*50f0*/  ISETP.GT.AND P1, PT, R3.reuse, RZ, P3 ;  /* 0x000000ff0300720c */ /* 0x040fe20001f24270 */
[-C--:B0-----:R-:W-:Y:S01]  /*5100*/  FMUL R5, R30, R19.reuse ;  /* 0x000000131e057220 */ /* 0x081fe20000400000 */
[----:B------:R-:W-:Y:S01]  /*5110*/  ISETP.GT.AND P3, PT, R3, 0x8, P3 ;  /* 0x000000080300780c */ /* 0x000fe20001f64270 */
[-C--:B------:R-:W-:Y:S01]  /*5120*/  FMUL R53, R53, R19.reuse ;  /* 0x0000001335357220 */ /* 0x080fe20000400000 */
[-C--:B------:R-:W-:Y:S01]  /*5130*/  FMUL R55, R55, R19.reuse ;  /* 0x0000001337377220 */ /* 0x080fe20000400000 */
[-C--:B------:R-:W-:Y:S01]  /*5140*/  FMUL R57, R57, R19.reuse ;  /* 0x0000001339397220 */ /* 0x080fe20000400000 */
[----:B------:R0:W-:Y:S01]  /*5150*/  @P0 STG.E desc[UR40][R8.64+0x20], R5 ;  /* 0x0000200508000986 */ /* 0x0001e2000c101928 */
[-C--:B-1----:R-:W-:Y:S01]  /*5160*/  FMUL R11, R32, R19.reuse ;  /* 0x00000013200b7220 */ /* 0x082fe20000400000 */
[----:B------:R-:W-:Y:S01]  /*5170*/  ISETP.GT.AND P0, PT, R3, 0x8, P5 ;  /* 0x000000080300780c */ /* 0x000fe20002f04270 */
[-C--:B------:R-:W-:Y:S01]  /*5180*/  FMUL R59, R59, R19.reuse ;  /* 0x000000133b3b7220 */ /* 0x080fe20000400000 */
[----:B------:R-:W-:Y:S01]  /*5190*/  @P4 STG.E desc[UR40][R8.64+0x24], R31 ;  /* 0x0000241f08004986 */ /* 0x000fe2000c101928 */
[C---:B------:R-:W-:Y:S01]  /*51a0*/  ISETP.GT.AND P5, PT, R4.reuse, 0x18, PT ;  /* 0x000000180400780c */ /* 0x040fe20003fa4270 */
[-C--:B------:R-:W-:Y:S01]  /*51b0*/  FMUL R61, R61, R19.reuse ;  /* 0x000000133d3d7220 */ /* 0x080fe20000400000 */
[----:B------:R-:W-:Y:S01]  /*51c0*/  ISETP.GT.AND P4, PT, R4, 0x19, PT ;  /* 0x000000190400780c */ /* 0x000fe20003f84270 */
[----:B------:R1:W-:Y:S01]  /*51d0*/  @P2 STG.E desc[UR40][R6.64+0x40], R11 ;  /* 0x0000400b06002986 */ /* 0x0003e2000c101928 */
[----:B------:R-:W-:Y:S01]  /*51e0*/  ISETP.GT.AND P2, PT, R3, RZ, P5 ;  /* 0x000000ff0300720c */ /* 0x000fe20002f44270 */
[-C--:B------:R-:W-:Y:S01]  /*51f0*/  FMUL R63, R63, R19.reuse ;  /* 0x000000133f3f7220 */ /* 0x080fe20000400000 */
[-C--:B------:R-:W-:Y:S01]  /*5200*/  FMUL R65, R65, R19.reuse ;  /* 0x0000001341417220 */ /* 0x080fe20000400000 */
        /* <DEDUP_REMOVED lines=32> */
[----:B------:R-:W-:Y:S01]  /*5410*/  FMUL R87, R87, R19 ;  /* 0x0000001357577220 */ /* 0x000fe20000400000 */
[----:B------:R-:W-:Y:S01]  /*5420*/  ISETP.GT.AND P4, PT, R4, 0x29, PT ;  /* 0x000000290400780c */ /* 0x000fe20003f84270 */
[----:B------:R1:W-:Y:S01]  /*5430*/  @P2 STG.E desc[UR40][R6.64+0x80], R11 ;  /* 0x0000800b06002986 */ /* 0x0003e2000c101928 */
[----:B------:R-:W-:-:S03]  /*5440*/  ISETP.GT.AND P2, PT, R3, RZ, P5 ;  /* 0x000000ff0300720c */ /* 0x000fc60002f44270 */
[----:B------:R-:W-:Y:S01]  /*5450*/  @P1 STG.E desc[UR40][R6.64+0x84], R41 ;  /* 0x0000842906001986 */ /* 0x000fe2000c101928 */
[C---:B------:R-:W-:Y:S01]  /*5460*/  ISETP.GT.AND P1, PT, R3.reuse, RZ, P4 ;  /* 0x000000ff0300720c */ /* 0x040fe20002724270 */
[----:B0-----:R-:W-:Y:S01]  /*5470*/  FMUL R5, R42, R19 ;  /* 0x000000132a057220 */ /* 0x001fe20000400000 */
[----:B------:R-:W-:-:S04]  /*5480*/  ISETP.GT.AND P4, PT, R3, 0x8, P4 ;  /* 0x000000080300780c */ /* 0x000fc80002784270 */
[----:B------:R0:W-:Y:S01]  /*5490*/  @P0 STG.E desc[UR40][R8.64+0x80], R5 ;  /* 0x0000800508000986 */ /* 0x0001e2000c101928 */
[----:B-1----:R-:W-:Y:S01]  /*54a0*/  FMUL R11, R44, R19 ;  /* 0x000000132c0b7220 */ /* 0x002fe20000400000 */
[C---:B------:R-:W-:Y:S02]  /*54b0*/  ISETP.GT.AND P0, PT, R3.reuse, 0x8, P5 ;  /* 0x000000080300780c */ /* 0x040fe40002f04270 */
[----:B------:R-:W-:Y:S01]  /*54c0*/  @P3 STG.E desc[UR40][R8.64+0x84], R43 ;  /* 0x0000842b08003986 */ /* 0x000fe2000c101928 */
[C---:B------:R-:W-:Y:S02]  /*54d0*/  ISETP.GT.AND P5, PT, R4.reuse, 0x30, PT ;  /* 0x000000300400780c */ /* 0x040fe40003fa4270 */
        /* <DEDUP_REMOVED lines=21> */
[----:B------:R-:W-:Y:S02]  /*5630*/  ISETP.GT.AND P0, PT, R3, 0x8, P5 ;  /* 0x000000080300780c */ /* 0x000fe40002f04270 */
[----:B------:R-:W-:Y:S01]  /*5640*/  @P3 STG.E desc[UR40][R8.64+0xc4], R51 ;  /* 0x0000c43308003986 */ /* 0x000fe2000c101928 */
[----:B------:R-:W-:-:S03]  /*5650*/  ISETP.GT.AND P5, PT, R4, 0x40, PT ;  /* 0x000000400400780c */ /* 0x000fc60003fa4270 */
[----:B------:R1:W-:Y:S01]  /*5660*/  @P2 STG.E desc[UR40][R6.64+0xe0], R11 ;  /* 0x0000e00b06002986 */ /* 0x0003e2000c101928 */
[----:B------:R-:W-:-:S03]  /*5670*/  ISETP.GT.AND P3, PT, R3, RZ, P5 ;  /* 0x000000ff0300720c */ /* 0x000fc60002f64270 */
[----:B------:R-:W-:Y:S01]  /*5680*/  @P1 STG.E desc[UR40][R6.64+0xe4], R53 ;  /* 0x0000e43506001986 */ /* 0x000fe2000c101928 */
[----:B------:R-:W-:Y:S01]  /*5690*/  ISETP.GT.AND P1, PT, R4, 0x41, PT ;  /* 0x000000410400780c */ /* 0x000fe20003f24270 */
[----:B0-----:R-:W-:-:S03]  /*56a0*/  FMUL R5, R54, R19 ;  /* 0x0000001336057220 */ /* 0x001fc60000400000 */
[C---:B------:R-:W-:Y:S02]  /*56b0*/  ISETP.GT.AND P2, PT, R3.reuse, RZ, P1 ;  /* 0x000000ff0300720c */ /* 0x040fe40000f44270 */
[----:B------:R0:W-:Y:S01]  /*56c0*/  @P0 STG.E desc[UR40][R8.64+0xe0], R5 ;  /* 0x0000e00508000986 */ /* 0x0001e2000c101928 */
[-C--:B-1----:R-:W-:Y:S01]  /*56d0*/  FMUL R11, R56, R19.reuse ;  /* 0x00000013380b7220 */ /* 0x082fe20000400000 */
[C---:B------:R-:W-:Y:S02]  /*56e0*/  ISETP.GT.AND P0, PT, R3.reuse, 0x8, P5 ;  /* 0x000000080300780c */ /* 0x040fe40002f04270 */
[----:B------:R-:W-:Y:S01]  /*56f0*/  @P4 STG.E desc[UR40][R8.64+0xe4], R55 ;  /* 0x0000e43708004986 */ /* 0x000fe2000c101928 */
[C---:B------:R-:W-:Y:S02]  /*5700*/  ISETP.GT.AND P1, PT, R3.reuse, 0x8, P1 ;  /* 0x000000080300780c */ /* 0x040fe40000f24270 */
[C---:B------:R-:W-:Y:S01]  /*5710*/  ISETP.GT.AND P5, PT, R4.reuse, 0x48, PT ;  /* 0x000000480400780c */ /* 0x040fe20003fa4270 */
[----:B------:R1:W-:Y:S03]  /*5720*/  @P3 STG.E desc[UR40][R6.64+0x100], R11 ;  /* 0x0001000b06003986 */ /* 0x0003e6000c101928 */
[----:B------:R-:W-:Y:S01]  /*5730*/  ISETP.GT.AND P4, PT, R3, RZ, P5 ;  /* 0x000000ff0300720c */ /* 0x000fe20002f84270 */
[----:B------:R-:W-:Y:S01]  /*5740*/  @P2 STG.E desc[UR40][R6.64+0x104], R57 ;  /* 0x0001043906002986 */ /* 0x000fe2000c101928 */
[----:B------:R-:W-:Y:S01]  /*5750*/  ISETP.GT.AND P2, PT, R4, 0x49, PT ;  /* 0x000000490400780c */ /* 0x000fe20003f44270 */
[----:B0-----:R-:W-:-:S03]  /*5760*/  FMUL R5, R58, R19 ;  /* 0x000000133a057220 */ /* 0x001fc60000400000 */
[C---:B------:R-:W-:Y:S02]  /*5770*/  ISETP.GT.AND P3, PT, R3.reuse, RZ, P2 ;  /* 0x000000ff0300720c */ /* 0x040fe40001764270 */
[----:B------:R0:W-:Y:S01]  /*5780*/  @P0 STG.E desc[UR40][R8.64+0x100], R5 ;  /* 0x0001000508000986 */ /* 0x0001e2000c101928 */
[----:B-1----:R-:W-:Y:S01]  /*5790*/  FMUL R11, R60, R19 ;  /* 0x000000133c0b7220 */ /* 0x002fe20000400000 */
[C---:B------:R-:W-:Y:S02]  /*57a0*/  ISETP.GT.AND P2, PT, R3.reuse, 0x8, P2 ;  /* 0x000000080300780c */ /* 0x040fe40001744270 */
[----:B------:R-:W-:Y:S01]  /*57b0*/  @P1 STG.E desc[UR40][R8.64+0x104], R59 ;  /* 0x0001043b08001986 */ /* 0x000fe2000c101928 */
[----:B------:R-:W-:Y:S02]  /*57c0*/  ISETP.GT.AND P1, PT, R3, 0x8, P5 ;  /* 0x000000080300780c */ /* 0x000fe40002f24270 */
[C---:B------:R-:W-:Y:S01]  /*57d0*/  ISETP.GT.AND P5, PT, R4.reuse, 0x50, PT ;  /* 0x000000500400780c */ /* 0x040fe20003fa4270 */
[----:B------:R1:W-:Y:S01]  /*57e0*/  @P4 STG.E desc[UR40][R6.64+0x120], R11 ;  /* 0x0001200b06004986 */ /* 0x0003e2000c101928 */
[----:B------:R-:W-:-:S03]  /*57f0*/  ISETP.GT.AND P0, PT, R4, 0x51, PT ;  /* 0x000000510400780c */ /* 0x000fc60003f04270 */
[----:B------:R-:W-:Y:S01]  /*5800*/  @P3 STG.E desc[UR40][R6.64+0x124], R61 ;  /* 0x0001243d06003986 */ /* 0x000fe2000c101928 */
[C---:B------:R-:W-:Y:S01]  /*5810*/  ISETP.GT.AND P3, PT, R3.reuse, RZ, P5 ;  /* 0x000000ff0300720c */ /* 0x040fe20002f64270 */
[-C--:B0-----:R-:W-:Y:S01]  /*5820*/  FMUL R5, R62, R19.reuse ;  /* 0x000000133e057220 */ /* 0x081fe20000400000 */
[C---:B------:R-:W-:Y:S02]  /*5830*/  ISETP.GT.AND P4, PT, R3.reuse, RZ, P0 ;  /* 0x000000ff0300720c */ /* 0x040fe40000784270 */
[C---:B------:R-:W-:Y:S02]  /*5840*/  ISETP.GT.AND P0, PT, R3.reuse, 0x8, P0 ;  /* 0x000000080300780c */ /* 0x040fe40000704270 */
[----:B------:R0:W-:Y:S01]  /*5850*/  @P1 STG.E desc[UR40][R8.64+0x120], R5 ;  /* 0x0001200508001986 */ /* 0x0001e2000c101928 */
[----:B------:R-:W-:Y:S01]  /*5860*/  ISETP.GT.AND P1, PT, R3, 0x8, P5 ;  /* 0x000000080300780c */ /* 0x000fe20002f24270 */
[----:B-1----:R-:W-:Y:S02]  /*5870*/  FMUL R11, R64, R19 ;  /* 0x00000013400b7220 */ /* 0x002fe40000400000 */
[----:B------:R-:W-:Y:S01]  /*5880*/  @P2 STG.E desc[UR40][R8.64+0x124], R63 ;  /* 0x0001243f08002986 */ /* 0x000fe2000c101928 */
[----:B------:R-:W-:-:S03]  /*5890*/  ISETP.GT.AND P2, PT, R4, 0x58, PT ;  /* 0x000000580400780c */ /* 0x000fc60003f44270 */
[----:B------:R1:W-:Y:S01]  /*58a0*/  @P3 STG.E desc[UR40][R6.64+0x140], R11 ;  /* 0x0001400b06003986 */ /* 0x0003e2000c101928 */
[C---:B------:R-:W-:Y:S02]  /*58b0*/  ISETP.GT.AND P5, PT, R3.reuse, RZ, P2 ;  /* 0x000000ff0300720c */ /* 0x040fe400017a4270 */
[----:B------:R-:W-:Y:S01]  /*58c0*/  ISETP.GT.AND P3, PT, R4, 0x59, PT ;  /* 0x000000590400780c */ /* 0x000fe20003f64270 */
[-C--:B0-----:R-:W-:Y:S01]  /*58d0*/  FMUL R5, R66, R19.reuse ;  /* 0x0000001342057220 */ /* 0x081fe20000400000 */
[----:B------:R-:W-:Y:S01]  /*58e0*/  @P4 STG.E desc[UR40][R6.64+0x144], R65 ;  /* 0x0001444106004986 */ /* 0x000fe2000c101928 */
[C---:B------:R-:W-:Y:S02]  /*58f0*/  ISETP.GT.AND P2, PT, R3.reuse, 0x8, P2 ;  /* 0x000000080300780c */ /* 0x040fe40001744270 */
[C---:B------:R-:W-:Y:S01]  /*5900*/  ISETP.GT.AND P4, PT, R3.reuse, RZ, P3 ;  /* 0x000000ff0300720c */ /* 0x040fe20001f84270 */
[----:B------:R0:W-:Y:S01]  /*5910*/  @P1 STG.E desc[UR40][R8.64+0x140], R5 ;  /* 0x0001400508001986 */ /* 0x0001e2000c101928 */
[----:B------:R-:W-:Y:S01]  /*5920*/  ISETP.GT.AND P3, PT, R3, 0x8, P3 ;  /* 0x000000080300780c */ /* 0x000fe20001f64270 */
[----:B-1----:R-:W-:-:S02]  /*5930*/  FMUL R11, R68, R19 ;  /* 0x00000013440b7220 */ /* 0x002fc40000400000 */
[----:B------:R-:W-:Y:S01]  /*5940*/  @P0 STG.E desc[UR40][R8.64+0x144], R67 ;  /* 0x0001444308000986 */ /* 0x000fe2000c101928 */
[C---:B------:R-:W-:Y:S02]  /*5950*/  ISETP.GT.AND P0, PT, R4.reuse, 0x60, PT ;  /* 0x000000600400780c */ /* 0x040fe40003f04270 */
[----:B------:R-:W-:Y:S01]  /*5960*/  ISETP.GT.AND P1, PT, R4, 0x61, PT ;  /* 0x000000610400780c */ /* 0x000fe20003f24270 */
[----:B------:R1:W-:Y:S01]  /*5970*/  @P5 STG.E desc[UR40][R6.64+0x160], R11 ;  /* 0x0001600b06005986 */ /* 0x0003e2000c101928 */
[C---:B------:R-:W-:Y:S02]  /*5980*/  ISETP.GT.AND P5, PT, R3.reuse, RZ, P0 ;  /* 0x000000ff0300720c */ /* 0x040fe400007a4270 */
[C---:B------:R-:W-:Y:S01]  /*5990*/  ISETP.GT.AND P0, PT, R3.reuse, 0x8, P0 ;  /* 0x000000080300780c */ /* 0x040fe20000704270 */
[----:B0-----:R-:W-:Y:S01]  /*59a0*/  FMUL R5, R70, R19 ;  /* 0x0000001346057220 */ /* 0x001fe20000400000 */
[----:B------:R-:W-:Y:S01]  /*59b0*/  @P4 STG.E desc[UR40][R6.64+0x164], R69 ;  /* 0x0001644506004986 */ /* 0x000fe2000c101928 */
[----:B------:R-:W-:-:S02]  /*59c0*/  ISETP.GT.AND P4, PT, R3, RZ, P1 ;  /* 0x000000ff0300720c */ /* 0x000fc40000f84270 */
[----:B------:R-:W-:Y:S01]  /*59d0*/  ISETP.GT.AND P1, PT, R3, 0x8, P1 ;  /* 0x000000080300780c */ /* 0x000fe20000f24270 */
[----:B------:R0:W-:Y:S01]  /*59e0*/  @P2 STG.E desc[UR40][R8.64+0x160], R5 ;  /* 0x0001600508002986 */ /* 0x0001e2000c101928 */
[----:B------:R-:W-:Y:S01]  /*59f0*/  ISETP.GT.AND P2, PT, R4, 0x68, PT ;  /* 0x000000680400780c */ /* 0x000fe20003f44270 */
[----:B-1----:R-:W-:Y:S02]  /*5a00*/  FMUL R11, R72, R19 ;  /* 0x00000013480b7220 */ /* 0x002fe40000400000 */
[----:B------:R-:W-:Y:S01]  /*5a10*/  @P3 STG.E desc[UR40][R8.64+0x164], R71 ;  /* 0x0001644708003986 */ /* 0x000fe2000c101928 */
[----:B------:R-:W-:-:S03]  /*5a20*/  ISETP.GT.AND P3, PT, R4, 0x69, PT ;  /* 0x000000690400780c */ /* 0x000fc60003f64270 */
[----:B------:R1:W-:Y:S01]  /*5a30*/  @P5 STG.E desc[UR40][R6.64+0x180], R11 ;  /* 0x0001800b06005986 */ /* 0x0003e2000c101928 */
[C---:B------:R-:W-:Y:S02]  /*5a40*/  ISETP.GT.AND P5, PT, R3.reuse, RZ, P2 ;  /* 0x000000ff0300720c */ /* 0x040fe400017a4270 */
[C---:B------:R-:W-:Y:S01]  /*5a50*/  ISETP.GT.AND P2, PT, R3.reuse, 0x8, P2 ;  /* 0x000000080300780c */ /* 0x040fe20001744270 */
[-C--:B0-----:R-:W-:Y:S01]  /*5a60*/  FMUL R5, R74, R19.reuse ;  /* 0x000000134a057220 */ /* 0x081fe20000400000 */
[----:B------:R-:W-:Y:S01]  /*5a70*/  @P4 STG.E desc[UR40][R6.64+0x184], R73 ;  /* 0x0001844906004986 */ /* 0x000fe2000c101928 */
[C---:B------:R-:W-:Y:S02]  /*5a80*/  ISETP.GT.AND P4, PT, R3.reuse, RZ, P3 ;  /* 0x000000ff0300720c */ /* 0x040fe40001f84270 */
[----:B------:R-:W-:Y:S01]  /*5a90*/  ISETP.GT.AND P3, PT, R3, 0x8, P3 ;  /* 0x000000080300780c */ /* 0x000fe20001f64270 */
[----:B------:R0:W-:Y:S01]  /*5aa0*/  @P0 STG.E desc[UR40][R8.64+0x180], R5 ;  /* 0x0001800508000986 */ /* 0x0001e2000c101928 */
[----:B------:R-:W-:Y:S01]  /*5ab0*/  ISETP.GT.AND P0, PT, R4, 0x70, PT ;  /* 0x000000700400780c */ /* 0x000fe20003f04270 */
[----:B-1----:R-:W-:-:S02]  /*5ac0*/  FMUL R11, R76, R19 ;  /* 0x000000134c0b7220 */ /* 0x002fc40000400000 */
[----:B------:R-:W-:Y:S01]  /*5ad0*/  @P1 STG.E desc[UR40][R8.64+0x184], R75 ;  /* 0x0001844b08001986 */ /* 0x000fe2000c101928 */
[----:B------:R-:W-:-:S03]  /*5ae0*/  ISETP.GT.AND P1, PT, R4, 0x71, PT ;  /* 0x000000710400780c */ /* 0x000fc60003f24270 */
[----:B------:R1:W-:Y:S01]  /*5af0*/  @P5 STG.E desc[UR40][R6.64+0x1a0], R11 ;  /* 0x0001a00b06005986 */ /* 0x0003e2000c101928 */
[C---:B------:R-:W-:Y:S02]  /*5b00*/  ISETP.GT.AND P5, PT, R3.reuse, RZ, P0 ;  /* 0x000000ff0300720c */ /* 0x040fe400007a4270 */
[C---:B------:R-:W-:Y:S01]  /*5b10*/  ISETP.GT.AND P0, PT, R3.reuse, 0x8, P0 ;  /* 0x000000080300780c */ /* 0x040fe20000704270 */
[----:B------:R-:W-:Y:S01]  /*5b20*/  @P4 STG.E desc[UR40][R6.64+0x1a4], R77 ;  /* 0x0001a44d06004986 */ /* 0x000fe2000c101928 */
[-C--:B0-----:R-:W-:Y:S01]  /*5b30*/  FMUL R5, R78, R19.reuse ;  /* 0x000000134e057220 */ /* 0x081fe20000400000 */
[C---:B------:R-:W-:Y:S02]  /*5b40*/  ISETP.GT.AND P4, PT, R3.reuse, RZ, P1 ;  /* 0x000000ff0300720c */ /* 0x040fe40000f84270 */
[----:B------:R-:W-:Y:S02]  /*5b50*/  ISETP.GT.AND P1, PT, R3, 0x8, P1 ;  /* 0x000000080300780c */ /* 0x000fe40000f24270 */
[----:B------:R0:W-:Y:S01]  /*5b60*/  @P2 STG.E desc[UR40][R8.64+0x1a0], R5 ;  /* 0x0001a00508002986 */ /* 0x0001e2000c101928 */
[----:B------:R-:W-:Y:S01]  /*5b70*/  ISETP.GT.AND P2, PT, R4, 0x78, PT ;  /* 0x000000780400780c */ /* 0x000fe20003f44270 */
[----:B-1----:R-:W-:-:S02]  /*5b80*/  FMUL R11, R80, R19 ;  /* 0x00000013500b7220 */ /* 0x002fc40000400000 */
[----:B------:R-:W-:Y:S01]  /*5b90*/  @P3 STG.E desc[UR40][R8.64+0x1a4], R79 ;  /* 0x0001a44f08003986 */ /* 0x000fe2000c101928 */
[----:B------:R-:W-:Y:S01]  /*5ba0*/  ISETP.GT.AND P3, PT, R4, 0x79, PT ;  /* 0x000000790400780c */ /* 0x000fe20003f64270 */
[----:B------:R-:W-:Y:S02]  /*5bb0*/  @P5 IMAD.MOV.U32 R4, RZ, RZ, R6 ;  /* 0x000000ffff045224 */ /* 0x000fe400078e0006 */
[----:B0-----:R-:W-:-:S05]  /*5bc0*/  @P5 IMAD.MOV.U32 R5, RZ, RZ, R7 ;  /* 0x000000ffff055224 */ /* 0x001fca00078e0007 */
[----:B------:R0:W-:Y:S01]  /*5bd0*/  @P5 STG.E desc[UR40][R4.64+0x1c0], R11 ;  /* 0x0001c00b04005986 */ /* 0x0001e2000c101928 */
[C---:B------:R-:W-:Y:S02]  /*5be0*/  ISETP.GT.AND P5, PT, R3.reuse, RZ, P3 ;  /* 0x000000ff0300720c */ /* 0x040fe40001fa4270 */
[----:B------:R-:W-:Y:S01]  /*5bf0*/  ISETP.GT.AND P3, PT, R3, 0x8, P3 ;  /* 0x000000080300780c */ /* 0x000fe20001f64270 */
[----:B0-----:R-:W-:Y:S02]  /*5c00*/  @P4 IMAD.MOV.U32 R4, RZ, RZ, R6 ;  /* 0x000000ffff044224 */ /* 0x001fe400078e0006 */
[----:B------:R-:W-:Y:S01]  /*5c10*/  FMUL R11, R84, R19 ;  /* 0x00000013540b7220 */ /* 0x000fe20000400000 */
[----:B------:R-:W-:-:S05]  /*5c20*/  @P4 IMAD.MOV.U32 R5, RZ, RZ, R7 ;  /* 0x000000ffff054224 */ /* 0x000fca00078e0007 */
[----:B------:R0:W-:Y:S01]  /*5c30*/  @P4 STG.E desc[UR40][R4.64+0x1c4], R81 ;  /* 0x0001c45104004986 */ /* 0x0001e2000c101928 */
[C---:B------:R-:W-:Y:S02]  /*5c40*/  ISETP.GT.AND P4, PT, R3.reuse, RZ, P2 ;  /* 0x000000ff0300720c */ /* 0x040fe40001784270 */
[----:B------:R-:W-:Y:S01]  /*5c50*/  ISETP.GT.AND P2, PT, R3, 0x8, P2 ;  /* 0x000000080300780c */ /* 0x000fe20001744270 */
[----:B------:R-:W-:Y:S01]  /*5c60*/  FMUL R3, R82, R19 ;  /* 0x0000001352037220 */ /* 0x000fe20000400000 */
[----:B0-----:R-:W-:Y:S02]  /*5c70*/  @P0 IMAD.MOV.U32 R4, RZ, RZ, R8 ;  /* 0x000000ffff040224 */ /* 0x001fe400078e0008 */
[----:B------:R-:W-:-:S05]  /*5c80*/  @P0 IMAD.MOV.U32 R5, RZ, RZ, R9 ;  /* 0x000000ffff050224 */ /* 0x000fca00078e0009 */
[----:B------:R0:W-:Y:S02]  /*5c90*/  @P0 STG.E desc[UR40][R4.64+0x1c0], R3 ;  /* 0x0001c00304000986 */ /* 0x0001e4000c101928 */
[----:B0-----:R-:W-:Y:S02]  /*5ca0*/  @P1 IMAD.MOV.U32 R4, RZ, RZ, R8 ;  /* 0x000000ffff041224 */ /* 0x001fe400078e0008 */
[----:B------:R-:W-:-:S05]  /*5cb0*/  @P1 IMAD.MOV.U32 R5, RZ, RZ, R9 ;  /* 0x000000ffff051224 */ /* 0x000fca00078e0009 */
[----:B------:R0:W-:Y:S02]  /*5cc0*/  @P1 STG.E desc[UR40][R4.64+0x1c4], R83 ;  /* 0x0001c45304001986 */ /* 0x0001e4000c101928 */
[----:B0-----:R-:W-:Y:S02]  /*5cd0*/  @P4 IMAD.MOV.U32 R4, RZ, RZ, R6 ;  /* 0x000000ffff044224 */ /* 0x001fe400078e0006 */
[----:B------:R-:W-:-:S05]  /*5ce0*/  @P4 IMAD.MOV.U32 R5, RZ, RZ, R7 ;  /* 0x000000ffff054224 */ /* 0x000fca00078e0007 */
[----:B------:R0:W-:Y:S04]  /*5cf0*/  @P4 STG.E desc[UR40][R4.64+0x1e0], R11 ;  /* 0x0001e00b04004986 */ /* 0x0001e8000c101928 */
[----:B------:R4:W-:Y:S01]  /*5d00*/  @P5 STG.E desc[UR40][R6.64+0x1e4], R85 ;  /* 0x0001e45506005986 */ /* 0x0009e2000c101928 */
[----:B0-----:R-:W-:Y:S02]  /*5d10*/  @P2 IMAD.MOV.U32 R4, RZ, RZ, R8 ;  /* 0x000000ffff042224 */ /* 0x001fe400078e0008 */
[----:B------:R-:W-:-:S05]  /*5d20*/  @P2 IMAD.MOV.U32 R5, RZ, RZ, R9 ;  /* 0x000000ffff052224 */ /* 0x000fca00078e0009 */
[----:B------:R4:W-:Y:S04]  /*5d30*/  @P2 STG.E desc[UR40][R4.64+0x1e0], R13 ;  /* 0x0001e00d04002986 */ /* 0x0009e8000c101928 */
[----:B------:R4:W-:Y:S02]  /*5d40*/  @P3 STG.E desc[UR40][R8.64+0x1e4], R87 ;  /* 0x0001e45708003986 */ /* 0x0009e4000c101928 */
.L_x_154:
[----:B------:R-:W-:Y:S05]  /*5d50*/  BSYNC B0 ;  /* 0x0000000000007941 */ /* 0x000fea0003800000 */
.L_x_28:
[----:B------:R-:W-:Y:S01]  /*5d60*/  IADD3 R16, P0, R16, UR38, RZ ;  /* 0x0000002610107c10 */ /* 0x000fe2000ff1e0ff */
[----:B------:R-:W-:Y:S01]  /*5d70*/  ULDC.64 UR4, c[0x0][0x650] ;  /* 0x0001940000047ab9 */ /* 0x000fe20000000a00 */
[----:B------:R-:W-:Y:S01]  /*5d80*/  PRMT R3, RZ, 0x7610, R3 ;  /* 0x00007610ff037816 */ /* 0x000fe20000000003 */
[----:B------:R-:W-:Y:S01]  /*5d90*/  IMAD.MOV.U32 R99, RZ, RZ, -0x1 ;  /* 0xffffffffff637424 */ /* 0x000fe200078e00ff */
[----:B------:R-:W-:Y:S02]  /*5da0*/  IADD3.X R17, R17, UR37, RZ, P0, !PT ;  /* 0x0000002511117c10 */ /* 0x000fe400087fe4ff */
[----:B------:R-:W-:Y:S02]  /*5db0*/  ISETP.GE.U32.AND P0, PT, R16, UR4, PT ;  /* 0x0000000410007c0c */ /* 0x000fe4000bf06070 */
[----:B------:R-:W-:Y:S02]  /*5dc0*/  MOV R100, 0xffffffff ;  /* 0xffffffff00647802 */ /* 0x000fe40000000f00 */
[----:B------:R-:W-:-:S13]  /*5dd0*/  ISETP.GE.U32.AND.EX P0, PT, R17, UR5, PT, P0 ;  /* 0x0000000511007c0c */ /* 0x000fda000bf06100 */
[----:B------:R-:W-:Y:S05]  /*5de0*/  @P0 BRA `(.L_x_155) ;  /* 0x00000004004c0947 */ /* 0x000fea0003800000 */
[----:B--2---:R-:W2:Y:S01]  /*5df0*/  LDC.64 R10, c[0x0][0x628] ;  /* 0x00018a00ff0a7b82 */ /* 0x004ea20000000a00 */
[----:B0--3--:R-:W0:Y:S01]  /*5e00*/  S2R R12, SR_CTAID.X ;  /* 0x00000000000c7919 */ /* 0x009e220000002500 */
[----:B-1--4-:R-:W-:Y:S02]  /*5e10*/  IMAD.MOV.U32 R8, RZ, RZ, R16 ;  /* 0x000000ffff087224 */ /* 0x012fe400078e0010 */
[----:B------:R-:W-:Y:S01]  /*5e20*/  IMAD.MOV.U32 R9, RZ, RZ, R17 ;  /* 0x000000ffff097224 */ /* 0x000fe200078e0011 */
[----:B------:R-:W1:Y:S03]  /*5e30*/  S2R R20, SR_CTAID.Y ;  /* 0x0000000000147919 */ /* 0x000e660000002600 */
[----:B------:R-:W3:Y:S08]  /*5e40*/  LDC R0, c[0x0][0x630] ;  /* 0x00018c00ff007b82 */ /* 0x000ef00000000800 */
[----:B------:R-:W4:Y:S01]  /*5e50*/  LDC.64 R14, c[0x0][0x620] ;  /* 0x00018800ff0e7b82 */ /* 0x000f220000000a00 */
[----:B--2---:R-:W-:-:S04]  /*5e60*/  ISETP.NE.U32.AND P0, PT, R10, RZ, PT ;  /* 0x000000ff0a00720c */ /* 0x004fc80003f05070 */
[----:B------:R-:W-:-:S13]  /*5e70*/  ISETP.NE.AND.EX P0, PT, R11, RZ, PT, P0 ;  /* 0x000000ff0b00720c */ /* 0x000fda0003f05300 */
[----:B01-34-:R-:W-:Y:S05]  /*5e80*/  @!P0 BRA `(.L_x_156) ;  /* 0x0000000000288947 */ /* 0x01bfea0003800000 */
        /* <DEDUP_REMOVED lines=10> */
.L_x_156:
[-CC-:B------:R-:W-:Y:S01]  /*5f30*/  SHF.R.U64 R99, R8, R0.reuse, R9.reuse ;  /* 0x0000000008637219 */ /* 0x180fe20000001209 */
[----:B------:R-:W0:Y:S01]  /*5f40*/  LDC.64 R26, c[0x0][0x640] ;  /* 0x00019000ff1a7b82 */ /* 0x000e220000000a00 */
[----:B------:R-:W-:Y:S01]  /*5f50*/  SHF.R.U32.HI R0, RZ, R0, R9 ;  /* 0x00000000ff007219 */ /* 0x000fe20000011609 */
[----:B------:R-:W-:Y:S01]  /*5f60*/  ULDC UR4, c[0x0][0x150] ;  /* 0x0000540000047ab9 */ /* 0x000fe20000000800 */
[----:B------:R-:W-:Y:S02]  /*5f70*/  IADD3 R3, P0, RZ, -R99, RZ ;  /* 0x80000063ff037210 */ /* 0x000fe40007f1e0ff */
[----:B------:R-:W-:-:S03]  /*5f80*/  I2FP.F32.U32 R7, R12 ;  /* 0x0000000c00077245 */ /* 0x000fc60000201000 */
[----:B------:R-:W1:Y:S01]  /*5f90*/  LDC R6, c[0x0][0x618] ;  /* 0x00018600ff067b82 */ /* 0x000e620000000800 */
[----:B------:R-:W-:Y:S02]  /*5fa0*/  IMAD.X R5, RZ, RZ, ~R0, P0 ;  /* 0x000000ffff057224 */ /* 0x000fe400000e0e00 */
[----:B------:R-:W-:Y:S01]  /*5fb0*/  FMUL R7, R7, UR4 ;  /* 0x0000000407077c20 */ /* 0x000fe20008400000 */
[----:B------:R-:W-:Y:S01]  /*5fc0*/  ULDC UR4, c[0x0][0x154] ;  /* 0x0000550000047ab9 */ /* 0x000fe20000000800 */
[-C--:B------:R-:W-:Y:S02]  /*5fd0*/  IMAD R0, R5, R14.reuse, RZ ;  /* 0x0000000e05007224 */ /* 0x080fe400078e02ff */
[C---:B------:R-:W-:Y:S01]  /*5fe0*/  IMAD.WIDE.U32 R4, R3.reuse, R14, R16 ;  /* 0x0000000e03047225 */ /* 0x040fe200078e0010 */
[----:B------:R-:W2:Y:S01]  /*5ff0*/  LDC R8, c[0x0][0x608] ;  /* 0x00018200ff087b82 */ /* 0x000ea20000000800 */
[----:B------:R-:W3:Y:S02]  /*6000*/  F2I.U32.TRUNC.NTZ R7, R7 ;  /* 0x0000000700077305 */ /* 0x000ee4000020f000 */
[----:B------:R-:W-:Y:S01]  /*6010*/  IMAD R3, R3, R15, R0 ;  /* 0x0000000f03037224 */ /* 0x000fe200078e0200 */
[----:B------:R-:W-:-:S03]  /*6020*/  I2FP.F32.U32 R0, R20 ;  /* 0x0000001400007245 */ /* 0x000fc60000201000 */
[----:B------:R-:W-:Y:S01]  /*6030*/  IMAD.IADD R3, R5, 0x1, R3 ;  /* 0x0000000105037824 */ /* 0x000fe200078e0203 */
[----:B------:R-:W4:Y:S01]  /*6040*/  LDC R11, c[0x0][0x658] ;  /* 0x00019600ff0b7b82 */ /* 0x000f220000000800 */
[----:B0-----:R-:W-:-:S04]  /*6050*/  ISETP.NE.U32.AND P0, PT, R26, RZ, PT ;  /* 0x000000ff1a00720c */ /* 0x001fc80003f05070 */
[----:B------:R-:W-:-:S03]  /*6060*/  ISETP.NE.AND.EX P0, PT, R27, RZ, PT, P0 ;  /* 0x000000ff1b00720c */ /* 0x000fc60003f05300 */
[----:B------:R-:W0:Y:S01]  /*6070*/  LDC R9, c[0x0][0x144] ;  /* 0x00005100ff097b82 */ /* 0x000e220000000800 */
[-C--:B-1----:R-:W-:Y:S01]  /*6080*/  SHF.R.U64 R10, R4, R6.reuse, R3 ;  /* 0x00000006040a7219 */ /* 0x082fe20000001203 */
[----:B---3--:R-:W-:Y:S01]  /*6090*/  IMAD.MOV R7, RZ, RZ, -R7 ;  /* 0x000000ffff077224 */ /* 0x008fe200078e0a07 */
[----:B------:R-:W-:Y:S01]  /*60a0*/  SHF.R.U32.HI R3, RZ, R6, R3 ;  /* 0x00000006ff037219 */ /* 0x000fe20000011603 */
[----:B------:R-:W-:-:S04]  /*60b0*/  FMUL R6, R0, UR4 ;  /* 0x0000000400067c20 */ /* 0x000fc80008400000 */
[----:B------:R-:W1:Y:S01]  /*60c0*/  LDC R21, c[0x0][0x148] ;  /* 0x00005200ff157b82 */ /* 0x000e620000000800 */
[----:B------:R3:W0:Y:S01]  /*60d0*/  F2I.U32.TRUNC.NTZ R14, R6 ;  /* 0x00000006000e7305 */ /* 0x000622000020f000 */
[-CC-:B--2---:R-:W-:Y:S02]  /*60e0*/  SHF.R.U64 R13, R10, R8.reuse, R3.reuse ;  /* 0x000000080a0d7219 */ /* 0x184fe40000001203 */
[----:B------:R-:W-:-:S04]  /*60f0*/  SHF.R.U32.HI R0, RZ, R8, R3 ;  /* 0x00000008ff007219 */ /* 0x000fc80000011603 */
[----:B------:R-:W2:Y:S01]  /*6100*/  LDC R24, c[0x0][0x648] ;  /* 0x00019200ff187b82 */ /* 0x000ea20000000800 */
[-CC-:B----4-:R-:W-:Y:S02]  /*6110*/  SHF.R.U64 R15, R13, R11.reuse, R0.reuse ;  /* 0x0000000b0d0f7219 */ /* 0x190fe40000001200 */
[----:B------:R-:W-:-:S03]  /*6120*/  SHF.R.U32.HI R5, RZ, R11, R0 ;  /* 0x0000000bff057219 */ /* 0x000fc60000011600 */
[----:B------:R-:W-:Y:S02]  /*6130*/  IMAD.MOV.U32 R4, RZ, RZ, R15 ;  /* 0x000000ffff047224 */ /* 0x000fe400078e000f */
[----:B------:R-:W4:Y:S01]  /*6140*/  LDC R28, c[0x0][0x638] ;  /* 0x00018e00ff1c7b82 */ /* 0x000f220000000800 */
[----:B0-----:R-:W-:-:S07]  /*6150*/  IMAD R25, R9, R7, R12 ;  /* 0x0000000709197224 */ /* 0x001fce00078e020c */
[----:B------:R-:W0:Y:S08]  /*6160*/  LDC R29, c[0x0][0x610] ;  /* 0x00018400ff1d7b82 */ /* 0x000e300000000800 */
[----:B------:R-:W0:Y:S01]  /*6170*/  LDC R30, c[0x0][0x600] ;  /* 0x00018000ff1e7b82 */ /* 0x000e220000000800 */
[----:B-123--:R-:W-:Y:S05]  /*6180*/  @!P0 BRA `(.L_x_157) ;  /* 0x0000000000288947 */ /* 0x00efea0003800000 */
        /* <DEDUP_REMOVED lines=10> */
.L_x_157:
[----:B------:R-:W-:Y:S01]  /*6230*/  ISETP.NE.AND P0, PT, R2, 0x1, PT ;  /* 0x000000010200780c */ /* 0x000fe20003f05270 */
[----:B------:R-:W-:Y:S01]  /*6240*/  IMAD.MOV R14, RZ, RZ, -R14 ;  /* 0x000000ffff0e7224 */ /* 0x000fe200078e0a0e */
[----:B------:R-:W-:Y:S02]  /*6250*/  SHF.R.U64 R0, R4, R24, R5 ;  /* 0x0000001804007219 */ /* 0x000fe40000001205 */
[----:B------:R-:W-:Y:S02]  /*6260*/  LOP3.LUT R3, R13, R96, RZ, 0xc0, !PT ;  /* 0x000000600d037212 */ /* 0x000fe400078ec0ff */
[----:B------:R-:W-:Y:S01]  /*6270*/  LOP3.LUT R10, R10, R95, RZ, 0xc0, !PT ;  /* 0x0000005f0a0a7212 */ /* 0x000fe200078ec0ff */
[----:B------:R-:W-:Y:S02]  /*6280*/  IMAD.MOV R4, RZ, RZ, -R0 ;  /* 0x000000ffff047224 */ /* 0x000fe400078e0a00 */
[----:B------:R-:W-:Y:S02]  /*6290*/  IMAD R0, R90, R0, R3 ;  /* 0x000000005a007224 */ /* 0x000fe400078e0203 */
[----:B----4-:R-:W-:-:S02]  /*62a0*/  IMAD R3, R4, R28, R15 ;  /* 0x0000001c04037224 */ /* 0x010fc400078e020f */
[----:B------:R-:W-:Y:S02]  /*62b0*/  @P0 IMAD R25, R21, R14, R20 ;  /* 0x0000000e15190224 */ /* 0x000fe400078e0214 */
[----:B0-----:R-:W-:Y:S02]  /*62c0*/  IMAD R5, R3, R30, R10 ;  /* 0x0000001e03057224 */ /* 0x001fe400078e020a */
[----:B------:R-:W-:Y:S02]  /*62d0*/  IMAD R0, R0, R29, R25 ;  /* 0x0000001d00007224 */ /* 0x000fe400078e0219 */
[----:B------:R-:W-:-:S03]  /*62e0*/  IMAD.MOV.U32 R4, RZ, RZ, 0x1 ;  /* 0x00000001ff047424 */ /* 0x000fc600078e00ff */
[----:B------:R-:W-:Y:S02]  /*62f0*/  SEL R100, R5, R0, !P0 ;  /* 0x0000000005647207 */ /* 0x000fe40004000000 */
[----:B------:R-:W-:Y:S02]  /*6300*/  PRMT R3, R4, 0x7610, R3 ;  /* 0x0000761004037816 */ /* 0x000fe40000000003 */
[----:B------:R-:W-:-:S07]  /*6310*/  SEL R0, R0, R5, !P0 ;  /* 0x0000000500007207 */ /* 0x000fce0004000000 */
.L_x_155:
[----:B------:R-:W-:Y:S01]  /*6320*/  LOP3.LUT P0, RZ, R3, 0xff, RZ, 0xc0, !PT ;  /* 0x000000ff03ff7812 */ /* 0x000fe2000780c0ff */
[----:B------:R-:W-:Y:S01]  /*6330*/  UIMAD.WIDE.U32 UR4, UR42, -0x55555555, URZ ;  /* 0xaaaaaaab2a0478a5 */ /* 0x000fe2000f8e003f */
[----:B------:R-:W-:-:S03]  /*6340*/  IMAD.MOV.U32 R101, RZ, RZ, R0 ;  /* 0x000000ffff657224 */ /* 0x000fc600078e0000 */
[----:B------:R-:W-:-:S04]  /*6350*/  USHF.R.U32.HI UR4, URZ, 0x2, UR5 ;  /* 0x000000023f047899 */ /* 0x000fc80008011605 */
[----:B------:R-:W-:-:S04]  /*6360*/  UIMAD UR42, UR4, -0x6, UR42 ;  /* 0xfffffffa042a78a4 */ /* 0x000fc8000f8e022a */
[----:B------:R-:W-:Y:S08]  /*6370*/  @P0 BRA `(.L_x_158) ;  /* 0xffffffac00a00947 */ /* 0x000ff0000383ffff */
[----:B------:R-:W-:Y:S05]  /*6380*/  EXIT ;  /* 0x000000000000794d */ /* 0x000fea0003800000 */
.L_x_3:
        /* <DEDUP_REMOVED lines=26> */
.L_x_160:
[--C-:B------:R-:W-:Y:S01]  /*6530*/  SHF.R.U64 R14, R12, R20, R13.reuse ;  /* 0x000000140c0e7219 */ /* 0x100fe2000000120d */
[----:B------:R-:W0:Y:S01]  /*6540*/  LDC R24, c[0x0][0x618] ;  /* 0x00018600ff187b82 */ /* 0x000e220000000800 */
[----:B------:R-:W-:Y:S01]  /*6550*/  I2FP.F32.U32 R8, R6 ;  /* 0x0000000600087245 */ /* 0x000fe20000201000 */
[----:B------:R-:W-:Y:S01]  /*6560*/  ULDC UR4, c[0x0][0x150] ;  /* 0x0000540000047ab9 */ /* 0x000fe20000000800 */
[----:B------:R-:W-:Y:S02]  /*6570*/  SHF.R.U32.HI R7, RZ, R20, R13 ;  /* 0x00000014ff077219 */ /* 0x000fe4000001160d */
[----:B------:R-:W-:Y:S01]  /*6580*/  IADD3 R11, P0, RZ, -R14, RZ ;  /* 0x8000000eff0b7210 */ /* 0x000fe20007f1e0ff */
[----:B------:R-:W-:Y:S01]  /*6590*/  FMUL R13, R8, UR4 ;  /* 0x00000004080d7c20 */ /* 0x000fe20008400000 */
[----:B------:R-:W-:Y:S01]  /*65a0*/  ULDC UR4, c[0x0][0x154] ;  /* 0x0000550000047ab9 */ /* 0x000fe20000000800 */
[----:B------:R-:W1:Y:S02]  /*65b0*/  LDC.64 R26, c[0x0][0x640] ;  /* 0x00019000ff1a7b82 */ /* 0x000e640000000a00 */
[----:B------:R-:W-:-:S02]  /*65c0*/  IMAD.X R7, RZ, RZ, ~R7, P0 ;  /* 0x000000ffff077224 */ /* 0x000fc400000e0e07 */
[----:B------:R-:W2:Y:S01]  /*65d0*/  F2I.U32.TRUNC.NTZ R13, R13 ;  /* 0x0000000d000d7305 */ /* 0x000ea2000020f000 */
[----:B------:R-:W-:-:S03]  /*65e0*/  IMAD.WIDE.U32 R8, R11, R22, R16 ;  /* 0x000000160b087225 */ /* 0x000fc600078e0010 */
[----:B------:R-:W3:Y:S01]  /*65f0*/  LDC R15, c[0x0][0x144] ;  /* 0x00005100ff0f7b82 */ /* 0x000ee20000000800 */
[----:B------:R-:W-:-:S04]  /*6600*/  IMAD R10, R7, R22, RZ ;  /* 0x00000016070a7224 */ /* 0x000fc800078e02ff */
[----:B------:R-:W-:Y:S02]  /*6610*/  IMAD R7, R11, R23, R10 ;  /* 0x000000170b077224 */ /* 0x000fe400078e020a */
[----:B------:R-:W-:Y:S01]  /*6620*/  IMAD.MOV.U32 R10, RZ, RZ, -0x1 ;  /* 0xffffffffff0a7424 */ /* 0x000fe200078e00ff */
[----:B------:R-:W4:Y:S01]  /*6630*/  LDC R20, c[0x0][0x608] ;  /* 0x00018200ff147b82 */ /* 0x000f220000000800 */
[----:B------:R-:W-:Y:S01]  /*6640*/  IMAD.IADD R7, R9, 0x1, R7 ;  /* 0x0000000109077824 */ /* 0x000fe200078e0207 */
[----:B------:R-:W-:-:S04]  /*6650*/  I2FP.F32.U32 R9, R5 ;  /* 0x0000000500097245 */ /* 0x000fc80000201000 */
[-C--:B0-----:R-:W-:Y:S01]  /*6660*/  SHF.R.U64 R12, R8, R24.reuse, R7 ;  /* 0x00000018080c7219 */ /* 0x081fe20000001207 */
[----:B--2---:R-:W-:Y:S01]  /*6670*/  IMAD.MOV R8, RZ, RZ, -R13 ;  /* 0x000000ffff087224 */ /* 0x004fe200078e0a0d */
[----:B------:R-:W0:Y:S01]  /*6680*/  LDC R11, c[0x0][0x658] ;  /* 0x00019600ff0b7b82 */ /* 0x000e220000000800 */
[----:B-1----:R-:W-:Y:S01]  /*6690*/  ISETP.NE.U32.AND P0, PT, R26, RZ, PT ;  /* 0x000000ff1a00720c */ /* 0x002fe20003f05070 */
[----:B------:R-:W-:Y:S01]  /*66a0*/  FMUL R9, R9, UR4 ;  /* 0x0000000409097c20 */ /* 0x000fe20008400000 */
[----:B------:R-:W-:Y:S02]  /*66b0*/  SHF.R.U32.HI R7, RZ, R24, R7 ;  /* 0x00000018ff077219 */ /* 0x000fe40000011607 */
[----:B------:R-:W-:-:S03]  /*66c0*/  ISETP.NE.AND.EX P0, PT, R27, RZ, PT, P0 ;  /* 0x000000ff1b00720c */ /* 0x000fc60003f05300 */
[----:B------:R-:W1:Y:S01]  /*66d0*/  LDC R22, c[0x0][0x148] ;  /* 0x00005200ff167b82 */ /* 0x000e620000000800 */
[----:B---3--:R-:W-:Y:S02]  /*66e0*/  IMAD R23, R15, R8, R6 ;  /* 0x000000080f177224 */ /* 0x008fe400078e0206 */
[----:B------:R-:W-:-:S05]  /*66f0*/  IMAD.MOV.U32 R8, RZ, RZ, 0x1 ;  /* 0x00000001ff087424 */ /* 0x000fca00078e00ff */
[----:B------:R-:W2:Y:S01]  /*6700*/  LDC R21, c[0x0][0x600] ;  /* 0x00018000ff157b82 */ /* 0x000ea20000000800 */
[-CC-:B----4-:R-:W-:Y:S02]  /*6710*/  SHF.R.U64 R15, R12, R20.reuse, R7.reuse ;  /* 0x000000140c0f7219 */ /* 0x190fe40000001207 */
[----:B------:R-:W-:Y:S02]  /*6720*/  SHF.R.U32.HI R6, RZ, R20, R7 ;  /* 0x00000014ff067219 */ /* 0x000fe40000011607 */
[----:B------:R3:W4:Y:S03]  /*6730*/  F2I.U32.TRUNC.NTZ R20, R9 ;  /* 0x0000000900147305 */ /* 0x000726000020f000 */
[----:B------:R-:W1:Y:S01]  /*6740*/  LDC R25, c[0x0][0x648] ;  /* 0x00019200ff197b82 */ /* 0x000e620000000800 */
[-C--:B0-----:R-:W-:Y:S02]  /*6750*/  SHF.R.U64 R19, R15, R11.reuse, R6 ;  /* 0x0000000b0f137219 */ /* 0x081fe40000001206 */
[----:B------:R-:W-:-:S02]  /*6760*/  SHF.L.U32 R10, R10, R11, RZ ;  /* 0x0000000b0a0a7219 */ /* 0x000fc400000006ff */
[-C--:B------:R-:W-:Y:S01]  /*6770*/  SHF.R.U32.HI R7, RZ, R11.reuse, R6 ;  /* 0x0000000bff077219 */ /* 0x080fe20000011606 */
[----:B------:R-:W-:Y:S01]  /*6780*/  IMAD.MOV.U32 R6, RZ, RZ, R19 ;  /* 0x000000ffff067224 */ /* 0x000fe200078e0013 */
[----:B------:R-:W-:Y:S01]  /*6790*/  SHF.L.U32 R24, R8, R11, RZ ;  /* 0x0000000b08187219 */ /* 0x000fe200000006ff */
[----:B------:R-:W0:Y:S01]  /*67a0*/  LDC R28, c[0x0][0x638] ;  /* 0x00018e00ff1c7b82 */ /* 0x000e220000000800 */
[----:B------:R-:W-:-:S07]  /*67b0*/  LOP3.LUT R30, RZ, R10, RZ, 0x33, !PT ;  /* 0x0000000aff1e7212 */ /* 0x000fce00078e33ff */
[----:B------:R-:W0:Y:S01]  /*67c0*/  LDC R29, c[0x0][0x610] ;  /* 0x00018400ff1d7b82 */ /* 0x000e220000000800 */
[----:B---34-:R-:W-:Y:S05]  /*67d0*/  @!P0 BRA `(.L_x_161) ;  /* 0x0000000000288947 */ /* 0x018fea0003800000 */
[----:B------:R-:W3:Y:S02]  /*67e0*/  LDC R6, c[0x0][0x64c] ;  /* 0x00019300ff067b82 */ /* 0x000ee40000000800 */
[----:B---3--:R-:W-:-:S05]  /*67f0*/  IADD3 R11, P0, R19, R6, RZ ;  /* 0x00000006130b7210 */ /* 0x008fca0007f1e0ff */
        /* <DEDUP_REMOVED lines=8> */
.L_x_161:
[----:B------:R-:W-:Y:S01]  /*6880*/  ISETP.NE.AND P0, PT, R2, 0x1, PT ;  /* 0x000000010200780c */ /* 0x000fe20003f05270 */
[----:B--2---:R-:W-:Y:S01]  /*6890*/  VIADD R9, R21, 0xffffffff ;  /* 0xffffffff15097836 */ /* 0x004fe20000000000 */
[----:B-1----:R-:W-:Y:S01]  /*68a0*/  SHF.R.U64 R7, R6, R25, R7 ;  /* 0x0000001906077219 */ /* 0x002fe20000001207 */
[----:B------:R-:W-:Y:S01]  /*68b0*/  IMAD.MOV R20, RZ, RZ, -R20 ;  /* 0x000000ffff147224 */ /* 0x000fe200078e0a14 */
[----:B------:R-:W-:Y:S02]  /*68c0*/  LOP3.LUT R6, R15, R30, RZ, 0xc0, !PT ;  /* 0x0000001e0f067212 */ /* 0x000fe400078ec0ff */
[----:B------:R-:W-:Y:S01]  /*68d0*/  LOP3.LUT R12, R12, R9, RZ, 0xc0, !PT ;  /* 0x000000090c0c7212 */ /* 0x000fe200078ec0ff */
[----:B------:R-:W-:Y:S02]  /*68e0*/  IMAD.MOV R8, RZ, RZ, -R7 ;  /* 0x000000ffff087224 */ /* 0x000fe400078e0a07 */
[----:B------:R-:W-:Y:S02]  /*68f0*/  IMAD R6, R24, R7, R6 ;  /* 0x0000000718067224 */ /* 0x000fe400078e0206 */
[----:B------:R-:W-:-:S02]  /*6900*/  IMAD.MOV.U32 R9, RZ, RZ, 0x1 ;  /* 0x00000001ff097424 */ /* 0x000fc400078e00ff */
[----:B------:R-:W-:Y:S02]  /*6910*/  @P0 IMAD R23, R22, R20, R5 ;  /* 0x0000001416170224 */ /* 0x000fe400078e0205 */
[----:B0-----:R-:W-:Y:S02]  /*6920*/  IMAD R5, R8, R28, R19 ;  /* 0x0000001c08057224 */ /* 0x001fe400078e0213 */
[----:B------:R-:W-:Y:S02]  /*6930*/  IMAD R19, R6, R29, R23 ;  /* 0x0000001d06137224 */ /* 0x000fe400078e0217 */
[----:B------:R-:W-:Y:S02]  /*6940*/  IMAD R6, R5, R21, R12 ;  /* 0x0000001505067224 */ /* 0x000fe400078e020c */
[----:B------:R-:W-:-:S03]  /*6950*/  IMAD.MOV.U32 R8, RZ, RZ, R14 ;  /* 0x000000ffff087224 */ /* 0x000fc600078e000e */
[----:B------:R-:W-:Y:S02]  /*6960*/  SEL R20, R6, R19, !P0 ;  /* 0x0000001306147207 */ /* 0x000fe40004000000 */
[----:B------:R-:W-:-:S07]  /*6970*/  SEL R19, R19, R6, !P0 ;  /* 0x0000000613137207 */ /* 0x000fce0004000000 */
.L_x_159:
[----:B------:R-:W-:-:S08]  /*6980*/  NOP ;  /* 0x0000000000007918 */ /* 0x000fd00000000000 */
[----:B------:R-:W0:-:S00]  /*6990*/  USETMAXREG.DEALLOC.CTAPOOL 0x28 ;  /* 0x00000028000079c8 */ /* 0x000e0000080e0500 */
[----:B0-----:R-:W-:-:S13]  /*69a0*/  ISETP.NE.AND P0, PT, R0, RZ, PT ;  /* 0x000000ff0000720c */ /* 0x001fda0003f05270 */
[----:B------:R-:W-:Y:S05]  /*69b0*/  @P0 EXIT ;  /* 0x000000000000094d */ /* 0x000fea0003800000 */
[----:B------:R-:W-:Y:S01]  /*69c0*/  LOP3.LUT P0, RZ, R9, 0xff, RZ, 0xc0, !PT ;  /* 0x000000ff09ff7812 */ /* 0x000fe2000780c0ff */
[----:B------:R-:W-:Y:S02]  /*69d0*/  IMAD.MOV.U32 R0, RZ, RZ, 0x1 ;  /* 0x00000001ff007424 */ /* 0x000fe400078e00ff */
[----:B------:R-:W-:-:S10]  /*69e0*/  IMAD.MOV.U32 R12, RZ, RZ, RZ ;  /* 0x000000ffff0c7224 */ /* 0x000fd400078e00ff */
[----:B------:R-:W-:Y:S05]  /*69f0*/  @!P0 BRA `(.L_x_162) ;  /* 0x0000000c00948947 */ /* 0x000fea0003800000 */
[----:B------:R-:W0:Y:S01]  /*6a00*/  LDC R0, c[0x0][0x28c] ;  /* 0x0000a300ff007b82 */ /* 0x000e220000000800 */
[----:B------:R-:W-:Y:S01]  /*6a10*/  LOP3.LUT P0, RZ, R3, 0x1f, RZ, 0xc0, !PT ;  /* 0x0000001f03ff7812 */ /* 0x000fe2000780c0ff */
[----:B------:R-:W-:Y:S01]  /*6a20*/  ULDC UR21, c[0x0][0x658] ;  /* 0x0001960000157ab9 */ /* 0x000fe20000000800 */
[----:B------:R-:W-:Y:S01]  /*6a30*/  UMOV UR4, 0xffffffff ;  /* 0xffffffff00047882 */ /* 0x000fe20000000000 */
[----:B------:R-:W-:Y:S01]  /*6a40*/  BSSY B0, `(.L_x_162) ;  /* 0x00000e0000007945 */ /* 0x000fe20003800000 */
[----:B------:R-:W-:Y:S01]  /*6a50*/  USHF.L.U32 UR4, UR4, UR21, URZ ;  /* 0x0000001504047299 */ /* 0x000fe2000800063f */
[C---:B------:R-:W-:Y:S01]  /*6a60*/  ISETP.NE.AND P2, PT, R4.reuse, RZ, PT ;  /* 0x000000ff0400720c */ /* 0x040fe20003f45270 */
[----:B------:R-:W-:Y:S01]  /*6a70*/  IMAD.MOV.U32 R13, RZ, RZ, 0x1 ;  /* 0x00000001ff0d7424 */ /* 0x000fe200078e00ff */
[----:B------:R-:W-:Y:S01]  /*6a80*/  ISETP.NE.OR P0, PT, R4, RZ, !P0 ;  /* 0x000000ff0400720c */ /* 0x000fe20004705670 */
[----:B------:R-:W-:Y:S01]  /*6a90*/  IMAD.MOV.U32 R12, RZ, RZ, RZ ;  /* 0x000000ffff0c7224 */ /* 0x000fe200078e00ff */
[----:B------:R-:W-:Y:S01]  /*6aa0*/  LOP3.LUT R11, R18, 0x2, RZ, 0xfc, !PT ;  /* 0x00000002120b7812 */ /* 0x000fe200078efcff */
[----:B------:R-:W-:Y:S01]  /*6ab0*/  ULDC UR13, c[0x0][0x600] ;  /* 0x00018000000d7ab9 */ /* 0x000fe20000000800 */
[----:B------:R-:W-:Y:S01]  /*6ac0*/  UMOV UR5, 0x1 ;  /* 0x0000000100057882 */ /* 0x000fe20000000000 */
[----:B------:R-:W-:-:S02]  /*6ad0*/  UIADD3 UR13, UR13, -0x1, URZ ;  /* 0xffffffff0d0d7890 */ /* 0x000fc4000fffe03f */
[----:B------:R-:W-:Y:S02]  /*6ae0*/  USHF.L.U32 UR21, UR5, UR21, URZ ;  /* 0x0000001505157299 */ /* 0x000fe4000800063f */
[----:B------:R-:W-:Y:S01]  /*6af0*/  ULOP3.LUT UR22, URZ, UR4, URZ, 0x33, !UPT ;  /* 0x000000043f167292 */ /* 0x000fe2000f8e333f */
[----:B------:R-:W-:Y:S01]  /*6b00*/  ULDC.64 UR14, c[0x0][0x198] ;  /* 0x00006600000e7ab9 */ /* 0x000fe20000000a00 */
[----:B0-----:R-:W-:-:S05]  /*6b10*/  VIADD R0, R0, 0x7f ;  /* 0x0000007f00007836 */ /* 0x001fca0000000000 */
[----:B------:R-:W-:-:S04]  /*6b20*/  SHF.R.S32.HI R3, RZ, 0x1f, R0 ;  /* 0x0000001fff037819 */ /* 0x000fc80000011400 */
[----:B------:R-:W-:Y:S01]  /*6b30*/  LEA.HI R3, R3, R0, RZ, 0x7 ;  /* 0x0000000003037211 */ /* 0x000fe200078f38ff */
[----:B------:R-:W-:-:S03]  /*6b40*/  IMAD.MOV.U32 R0, RZ, RZ, 0x1 ;  /* 0x00000001ff007424 */ /* 0x000fc600078e00ff */
[----:B------:R-:W-:-:S05]  /*6b50*/  SHF.R.S32.HI R3, RZ, 0x7, R3 ;  /* 0x00000007ff037819 */ /* 0x000fca0000011403 */
[----:B------:R-:W-:-:S07]  /*6b60*/  VIADD R10, R3, 0x1 ;  /* 0x00000001030a7836 */ /* 0x000fce0000000000 */
.L_x_174:
[----:B------:R-:W-:-:S03]  /*6b70*/  UMOV UR4, 0xffffffff ;  /* 0xffffffff00047882 */ /* 0x000fc60000000000 */
[----:B------:R-:W-:Y:S05]  /*6b80*/  BRA.DIV UR4, `(.L_x_163) ;  /* 0x0000001204647947 */ /* 0x000fea000b800000 */
[----:B------:R-:W-:-:S13]  /*6b90*/  ELECT P6, URZ, PT ;  /* 0x00000000003f782f */ /* 0x000fda00038c0000 */
.L_x_187:
[----:B------:R-:W0:Y:S01]  /*6ba0*/  LDC R4, c[0x0][0x28c] ;  /* 0x0000a300ff047b82 */ /* 0x000e220000000800 */
[----:B------:R-:W-:Y:S01]  /*6bb0*/  BSSY B1, `(.L_x_164) ;  /* 0x0000057000017945 */ /* 0x000fe20003800000 */
[----:B0-----:R-:W-:-:S13]  /*6bc0*/  ISETP.LT.OR P6, PT, R4, 0x1, !P6 ;  /* 0x000000010400780c */ /* 0x001fda00077c1670 */
[----:B------:R-:W-:Y:S05]  /*6bd0*/  @P6 BRA `(.L_x_165) ;  /* 0x0000000400506947 */ /* 0x000fea0003800000 */
[----:B------:R-:W-:Y:S01]  /*6be0*/  SHF.L.U32 R19, R19, 0x7, RZ ;  /* 0x0000000713137819 */ /* 0x000fe200000006ff */
[----:B------:R-:W-:Y:S02]  /*6bf0*/  IMAD.SHL.U32 R20, R20, 0x80, RZ ;  /* 0x0000008014147824 */ /* 0x000fe400078e00ff */
[----:B------:R-:W-:Y:S02]  /*6c00*/  IMAD.MOV.U32 R21, RZ, RZ, RZ ;  /* 0x000000ffff157224 */ /* 0x000fe400078e00ff */
[----:B------:R-:W-:Y:S02]  /*6c10*/  IMAD.MOV.U32 R4, RZ, RZ, R10 ;  /* 0x000000ffff047224 */ /* 0x000fe400078e000a */
[----:B------:R-:W-:Y:S02]  /*6c20*/  IMAD.MOV.U32 R5, RZ, RZ, R0 ;  /* 0x000000ffff057224 */ /* 0x000fe400078e0000 */
[----:B------:R-:W-:-:S07]  /*6c30*/  IMAD.MOV.U32 R6, RZ, RZ, R12 ;  /* 0x000000ffff067224 */ /* 0x000fce00078e000c */
.L_x_169:
[----:B------:R-:W0:Y:S01]  /*6c40*/  S2R R14, SR_CgaCtaId ;  /* 0x00000000000e7919 */ /* 0x000e220000008800 */
[----:B------:R-:W-:Y:S01]  /*6c50*/  MOV R7, 0x400 ;  /* 0x0000040000077802 */ /* 0x000fe20000000f00 */
[----:B------:R-:W1:Y:S03]  /*6c60*/  @!P2 LDC R9, c[0x0][0x500] ;  /* 0x00014000ff09ab82 */ /* 0x000e660000000800 */
[----:B0-----:R-:W-:Y:S02]  /*6c70*/  LEA R15, R14, R7, 0x18 ;  /* 0x000000070e0f7211 */ /* 0x001fe400078ec0ff */
[----:B------:R-:W-:-:S03]  /*6c80*/  SHF.L.U32 R7, R5, 0x1f, RZ ;  /* 0x0000001f05077819 */ /* 0x000fc600000006ff */
[----:B------:R-:W-:-:S04]  /*6c90*/  IMAD R14, R6, 0x8, R15 ;  /* 0x00000008060e7824 */ /* 0x000fc800078e020f */
[----:B------:R-:W0:Y:S02]  /*6ca0*/  SYNCS.PHASECHK.TRANS64.TRYWAIT P1, [R14+URZ+0x30], R7 ;  /* 0x000030070e0075a7 */ /* 0x000e24000802017f */
[----:B01----:R-:W-:Y:S05]  /*6cb0*/  @!P1 BRA `(.L_x_166) ;  /* 0x0000001000389947 */ /* 0x003fea0003800000 */
.L_x_188:
[----:B0-----:R-:W-:Y:S01]  /*6cc0*/  PRMT R7, R11, 0x9910, RZ ;  /* 0x000099100b077816 */ /* 0x001fe200000000ff */
[----:B------:R0:W-:Y:S03]  /*6cd0*/  @!P2 SYNCS.ARRIVE.TRANS64 RZ, [R14+URZ], R9 ;  /* 0x000000090effa9a7 */ /* 0x0001e6000800003f */
[----:B------:R-:W-:-:S13]  /*6ce0*/  ISETP.NE.AND P1, PT, R7, 0x2, PT ;  /* 0x000000020700780c */ /* 0x000fda0003f25270 */
[----:B0-----:R-:W-:Y:S05]  /*6cf0*/  @P1 BRA `(.L_x_167) ;  /* 0x0000000000041947 */ /* 0x001fea0003800000 */
[----:B------:R-:W-:Y:S01]  /*6d00*/  BPT.TRAP 0x1 ;  /* 0x000000040000795c */ /* 0x000fe20000300000 */
.L_x_167:
[----:B------:R-:W-:Y:S05]  /*6d10*/  @P0 BRA `(.L_x_168) ;  /* 0x0000000000040947 */ /* 0x000fea0003800000 */
[----:B------:R-:W-:Y:S01]  /*6d20*/  BPT.TRAP 0x1 ;  /* 0x000000040000795c */ /* 0x000fe20000300000 */
.L_x_168:
[----:B------:R-:W-:Y:S01]  /*6d30*/  IMAD R15, R6, 0x10000, R15 ;  /* 0x00010000060f7824 */ /* 0x000fe200078e020f */
[----:B------:R-:W-:Y:S01]  /*6d40*/  R2UR UR10, R21 ;  /* 0x00000000150a72ca */ /* 0x000fe200000e0000 */
[----:B------:R-:W-:Y:S01]  /*6d50*/  UIADD3 UR30, UP0, UR14, 0xf0, URZ ;  /* 0x000000f00e1e7890 */ /* 0x000fe2000ff1e03f */
[----:B------:R-:W-:Y:S01]  /*6d60*/  R2UR UR9, R14 ;  /* 0x000000000e0972ca */ /* 0x000fe200000e0000 */
[----:B------:R-:W-:Y:S01]  /*6d70*/  VIADD R4, R4, 0xffffffff ;  /* 0xffffffff04047836 */ /* 0x000fe20000000000 */
[----:B------:R-:W-:Y:S01]  /*6d80*/  R2UR UR18, R15 ;  /* 0x000000000f1272ca */ /* 0x000fe200000e0000 */
[----:B------:R-:W-:Y:S01]  /*6d90*/  UIADD3.X UR31, URZ, UR15, URZ, UP0, !UPT ;  /* 0x0000000f3f1f7290 */ /* 0x000fe200087fe43f */
[----:B------:R-:W-:Y:S01]  /*6da0*/  R2UR UR11, R19 ;  /* 0x00000000130b72ca */ /* 0x000fe200000e0000 */
[----:B------:R-:W-:Y:S01]  /*6db0*/  UIADD3 UR4, UP1, UR14, 0x1f0, URZ ;  /* 0x000001f00e047890 */ /* 0x000fe2000ff3e03f */
[----:B------:R-:W-:Y:S01]  /*6dc0*/  R2UR UR12, R8 ;  /* 0x00000000080c72ca */ /* 0x000fe200000e0000 */
[----:B------:R-:W-:Y:S01]  /*6dd0*/  UMOV UR6, 0x0 ;  /* 0x0000000000067882 */ /* 0x000fe20000000000 */
[----:B------:R-:W-:Y:S01]  /*6de0*/  R2UR UR35, R20 ;  /* 0x00000000142372ca */ /* 0x000fe200000e0000 */
[----:B------:R-:W-:Y:S01]  /*6df0*/  UMOV UR7, 0x10000000 ;  /* 0x1000000000077882 */ /* 0x000fe20000000000 */
[----:B------:R-:W-:Y:S01]  /*6e00*/  UIADD3.X UR5, URZ, UR15, URZ, UP1, !UPT ;  /* 0x0000000f3f057290 */ /* 0x000fe20008ffe43f */
[----:B------:R-:W-:Y:S01]  /*6e10*/  ISETP.GT.AND P3, PT, R4, 0x1, PT ;  /* 0x000000010400780c */ /* 0x000fe20003f64270 */
[----:B------:R-:W-:Y:S01]  /*6e20*/  UIADD3 UR58, UR10, 0x20, URZ ;  /* 0x000000200a3a7890 */ /* 0x000fe2000fffe03f */
[----:B------:R-:W-:Y:S01]  /*6e30*/  VIADD R6, R6, 0x1 ;  /* 0x0000000106067836 */ /* 0x000fe20000000000 */
[----:B------:R-:W-:Y:S01]  /*6e40*/  UIADD3 UR50, UR10, 0x40, URZ ;  /* 0x000000400a327890 */ /* 0x000fe2000fffe03f */
[----:B------:R-:W-:Y:S01]  /*6e50*/  VIADD R21, R21, 0x80 ;  /* 0x0000008015157836 */ /* 0x000fe20000000000 */
[----:B------:R-:W-:-:S02]  /*6e60*/  UIADD3 UR8, UR18, 0x180, URZ ;  /* 0x0000018012087890 */ /* 0x000fc4000fffe03f */
[----:B------:R-:W-:Y:S01]  /*6e70*/  UIADD3 UR56, UR18, 0x4180, URZ ;  /* 0x0000418012387890 */ /* 0x000fe2000fffe03f */
[C---:B------:R-:W-:Y:S01]  /*6e80*/  ISETP.NE.AND P1, PT, R6.reuse, 0x6, PT ;  /* 0x000000060600780c */ /* 0x040fe20003f25270 */
[----:B------:R-:W-:Y:S02]  /*6e90*/  UIADD3 UR48, UR18, 0x8180, URZ ;  /* 0x0000818012307890 */ /* 0x000fe4000fffe03f */
[----:B------:R-:W-:Y:S01]  /*6ea0*/  UIADD3 UR42, UR10, 0x60, URZ ;  /* 0x000000600a2a7890 */ /* 0x000fe2000fffe03f */
[----:B------:R-:W-:Y:S01]  /*6eb0*/  SEL R14, RZ, 0x1, P1 ;  /* 0x00000001ff0e7807 */ /* 0x000fe20000800000 */
[----:B------:R-:W-:Y:S01]  /*6ec0*/  UIADD3 UR40, UR18, 0xc180, URZ ;  /* 0x0000c18012287890 */ /* 0x000fe2000fffe03f */
[----:B------:R0:W-:Y:S01]  /*6ed0*/  UTMALDG.3D [UR8], [UR30], desc[UR6] ;  /* 0x000006081e0075b4 */ /* 0x0001e20008011000 */
[----:B------:R-:W-:Y:S01]  /*6ee0*/  UIADD3 UR32, UR18, 0x60180, URZ ;  /* 0x0006018012207890 */ /* 0x000fe2000fffe03f */
[----:B------:R-:W-:Y:S01]  /*6ef0*/  LOP3.LUT R5, R5, R14, RZ, 0x3c, !PT ;  /* 0x0000000e05057212 */ /* 0x000fe200078e3cff */
[----:B------:R-:W-:Y:S01]  /*6f00*/  UIADD3 UR24, UR18, 0x64180, URZ ;  /* 0x0006418012187890 */ /* 0x000fe2000fffe03f */
[----:B------:R-:W-:Y:S01]  /*6f10*/  SEL R6, R6, RZ, P1 ;  /* 0x000000ff06067207 */ /* 0x000fe20000800000 */
[----:B------:R-:W-:Y:S01]  /*6f20*/  UIADD3 UR16, UR18, 0x68180, URZ ;  /* 0x0006818012107890 */ /* 0x000fe2000fffe03f */
[----:B------:R-:W-:Y:S01]  /*6f30*/  UMOV UR57, UR9 ;  /* 0x0000000900397c82 */ /* 0x000fe20008000000 */
        /* <DEDUP_REMOVED lines=8> */
[----:B------:R1:W-:Y:S01]  /*6fc0*/  UTMALDG.3D [UR56], [UR30], desc[UR6] ;  /* 0x000006381e0075b4 */ /* 0x0003e20008011000 */
[----:B------:R-:W-:Y:S01]  /*6fd0*/  UMOV UR33, UR9 ;  /* 0x0000000900217c82 */ /* 0x000fe20008000000 */
[----:B------:R-:W-:Y:S01]  /*6fe0*/  UMOV UR34, UR10 ;  /* 0x0000000a00227c82 */ /* 0x000fe20008000000 */
[----:B------:R-:W-:Y:S01]  /*6ff0*/  UMOV UR36, UR12 ;  /* 0x0000000c00247c82 */ /* 0x000fe20008000000 */
[----:B------:R-:W-:Y:S01]  /*7000*/  UMOV UR25, UR9 ;  /* 0x0000000900197c82 */ /* 0x000fe20008000000 */
[----:B------:R-:W-:Y:S01]  /*7010*/  UMOV UR27, UR35 ;  /* 0x00000023001b7c82 */ /* 0x000fe20008000000 */
[----:B------:R-:W-:Y:S01]  /*7020*/  UMOV UR28, UR12 ;  /* 0x0000000c001c7c82 */ /* 0x000fe20008000000 */
[----:B------:R-:W-:Y:S01]  /*7030*/  UMOV UR26, UR58 ;  /* 0x0000003a001a7c82 */ /* 0x000fe20008000000 */
[----:B0-----:R-:W-:Y:S01]  /*7040*/  UIADD3 UR8, UR18, 0x6c180, URZ ;  /* 0x0006c18012087890 */ /* 0x001fe2000fffe03f */
[----:B------:R1:W-:Y:S01]  /*7050*/  UTMALDG.3D [UR48], [UR30], desc[UR6] ;  /* 0x000006301e0075b4 */ /* 0x0003e20008011000 */
[----:B------:R-:W-:Y:S01]  /*7060*/  UMOV UR17, UR9 ;  /* 0x0000000900117c82 */ /* 0x000fe20008000000 */
[----:B------:R-:W-:Y:S01]  /*7070*/  UMOV UR19, UR35 ;  /* 0x0000002300137c82 */ /* 0x000fe20008000000 */
[----:B------:R-:W-:Y:S01]  /*7080*/  UMOV UR20, UR12 ;  /* 0x0000000c00147c82 */ /* 0x000fe20008000000 */
[----:B------:R-:W-:Y:S01]  /*7090*/  UMOV UR18, UR50 ;  /* 0x0000003200127c82 */ /* 0x000fe20008000000 */
[----:B------:R-:W-:Y:S01]  /*70a0*/  UMOV UR11, UR35 ;  /* 0x00000023000b7c82 */ /* 0x000fe20008000000 */
[----:B------:R-:W-:Y:S01]  /*70b0*/  UMOV UR10, UR42 ;  /* 0x0000002a000a7c82 */ /* 0x000fe20008000000 */
[----:B------:R1:W-:Y:S01]  /*70c0*/  UTMALDG.3D [UR40], [UR30], desc[UR6] ;  /* 0x000006281e0075b4 */ /* 0x0003e20008011000 */
[----:B------:R1:W-:Y:S01]  /*70d0*/  UTMALDG.3D [UR32], [UR4], desc[UR6] ;  /* 0x00000620040075b4 */ /* 0x0003e20008011000 */
[----:B------:R1:W-:Y:S01]  /*70e0*/  UTMALDG.3D [UR24], [UR4], desc[UR6] ;  /* 0x00000618040075b4 */ /* 0x0003e20008011000 */
[----:B------:R1:W-:Y:S01]  /*70f0*/  UTMALDG.3D [UR16], [UR4], desc[UR6] ;  /* 0x00000610040075b4 */ /* 0x0003e20008011000 */
[----:B------:R1:W-:Y:S02]  /*7100*/  UTMALDG.3D [UR8], [UR4], desc[UR6] ;  /* 0x00000608040075b4 */ /* 0x0003e40008011000 */
[----:B-1----:R-:W-:Y:S05]  /*7110*/  @P3 BRA `(.L_x_169) ;  /* 0xfffffff800c83947 */ /* 0x002fea000383ffff */
.L_x_165:
[----:B------:R-:W-:Y:S05]  /*7120*/  BSYNC B1 ;  /* 0x0000000000017941 */ /* 0x000fea0003800000 */
.L_x_164:
[----:B------:R-:W-:Y:S01]  /*7130*/  LOP3.LUT P3, RZ, R13, 0xff, RZ, 0xc0, !PT ;  /* 0x000000ff0dff7812 */ /* 0x000fe2000786c0ff */
[----:B------:R-:W-:Y:S01]  /*7140*/  IMAD.IADD R12, R3, 0x1, R12 ;  /* 0x00000001030c7824 */ /* 0x000fe200078e020c */
[----:B------:R-:W-:Y:S01]  /*7150*/  IADD3 R16, P4, R16, UR38, RZ ;  /* 0x0000002610107c10 */ /* 0x000fe2000ff9e0ff */
[----:B------:R-:W-:Y:S01]  /*7160*/  ULDC.64 UR4, c[0x0][0x650] ;  /* 0x0001940000047ab9 */ /* 0x000fe20000000a00 */
[----:B------:R-:W-:Y:S01]  /*7170*/  BSSY B1, `(.L_x_170) ;  /* 0x000006a000017945 */ /* 0x000fe20003800000 */
[----:B------:R-:W-:Y:S01]  /*7180*/  IMAD.MOV.U32 R19, RZ, RZ, -0x1 ;  /* 0xffffffffff137424 */ /* 0x000fe200078e00ff */
[----:B------:R-:W-:Y:S01]  /*7190*/  ISETP.GT.U32.AND P1, PT, R12, 0x5, PT ;  /* 0x000000050c00780c */ /* 0x000fe20003f24070 */
[----:B------:R-:W-:Y:S01]  /*71a0*/  IMAD.MOV.U32 R20, RZ, RZ, -0x1 ;  /* 0xffffffffff147424 */ /* 0x000fe200078e00ff */
[----:B------:R-:W-:Y:S01]  /*71b0*/  IADD3.X R17, R17, UR37, RZ, P4, !PT ;  /* 0x0000002511117c10 */ /* 0x000fe2000a7fe4ff */
[----:B------:R-:W-:Y:S01]  /*71c0*/  IMAD.MOV.U32 R8, RZ, RZ, -0x1 ;  /* 0xffffffffff087424 */ /* 0x000fe200078e00ff */
[----:B------:R-:W-:-:S02]  /*71d0*/  ISETP.LT.U32.AND P1, PT, R3, 0x6, P1 ;  /* 0x000000060300780c */ /* 0x000fc40000f21070 */
[----:B------:R-:W-:Y:S01]  /*71e0*/  PRMT R13, RZ, 0x7610, R13 ;  /* 0x00007610ff0d7816 */ /* 0x000fe2000000000d */
[----:B------:R-:W0:Y:S01]  /*71f0*/  @P3 S2R R5, SR_CgaCtaId ;  /* 0x0000000000053919 */ /* 0x000e220000008800 */
[----:B------:R-:W-:-:S04]  /*7200*/  @P3 MOV R4, 0x400 ;  /* 0x0000040000043802 */ /* 0x000fc80000000f00 */
[----:B0-----:R-:W-:Y:S01]  /*7210*/  @P3 LEA R6, R5, R4, 0x18 ;  /* 0x0000000405063211 */ /* 0x001fe200078ec0ff */
[----:B------:R-:W-:-:S03]  /*7220*/  IMAD.WIDE.U32 R4, R12, -0x55555555, RZ ;  /* 0xaaaaaaab0c047825 */ /* 0x000fc600078e00ff */
[----:B------:R0:W-:Y:S01]  /*7230*/  @P3 SYNCS.ARRIVE.TRANS64.A1T0 RZ, [R6+URZ+0x78], RZ ;  /* 0x000078ff06ff39a7 */ /* 0x0001e2000810003f */
[----:B------:R-:W-:Y:S02]  /*7240*/  ISETP.GE.U32.AND P3, PT, R3, 0x6, PT ;  /* 0x000000060300780c */ /* 0x000fe40003f66070 */
[----:B------:R-:W-:Y:S02]  /*7250*/  SHF.R.U32.HI R7, RZ, 0x2, R5 ;  /* 0x00000002ff077819 */ /* 0x000fe40000011605 */
[----:B------:R-:W-:Y:S02]  /*7260*/  SEL R5, RZ, 0x1, !P1 ;  /* 0x00000001ff057807 */ /* 0x000fe40004800000 */
[----:B------:R-:W-:Y:S01]  /*7270*/  ISETP.GE.U32.AND P1, PT, R16, UR4, PT ;  /* 0x0000000410007c0c */ /* 0x000fe2000bf26070 */
[----:B------:R-:W-:Y:S01]  /*7280*/  IMAD R12, R7, -0x6, R12 ;  /* 0xfffffffa070c7824 */ /* 0x000fe200078e020c */
[----:B------:R-:W-:Y:S02]  /*7290*/  LOP3.LUT R0, R0, R5, RZ, 0x3c, !PT ;  /* 0x0000000500007212 */ /* 0x000fe400078e3cff */
[----:B------:R-:W-:-:S02]  /*72a0*/  ISETP.GE.U32.AND.EX P1, PT, R17, UR5, PT, P1 ;  /* 0x0000000511007c0c */ /* 0x000fc4000bf26110 */
[----:B------:R-:W-:Y:S02]  /*72b0*/  PRMT R4, RZ, 0x7610, R4 ;  /* 0x00007610ff047816 */ /* 0x000fe40000000004 */
[----:B------:R-:W-:-:S09]  /*72c0*/  @P3 LOP3.LUT R0, R0, 0x1, R7, 0x78, !PT ;  /* 0x0000000100003812 */ /* 0x000fd200078e7807 */
[----:B0-----:R-:W-:Y:S05]  /*72d0*/  @P1 BRA `(.L_x_171) ;  /* 0x00000004004c1947 */ /* 0x001fea0003800000 */
[----:B------:R-:W-:Y:S01]  /*72e0*/  ULDC.64 UR4, c[0x0][0x628] ;  /* 0x00018a0000047ab9 */ /* 0x000fe20000000a00 */
[----:B------:R-:W0:Y:S01]  /*72f0*/  S2R R15, SR_CTAID.X ;  /* 0x00000000000f7919 */ /* 0x000e220000002500 */
[----:B------:R-:W-:Y:S01]  /*7300*/  ISETP.NE.U32.AND P1, PT, RZ, UR4, PT ;  /* 0x00000004ff007c0c */ /* 0x000fe2000bf25070 */
[----:B------:R-:W-:Y:S01]  /*7310*/  ULDC UR7, c[0x0][0x630] ;  /* 0x00018c0000077ab9 */ /* 0x000fe20000000800 */
[----:B------:R-:W-:Y:S01]  /*7320*/  IMAD.MOV.U32 R4, RZ, RZ, R16 ;  /* 0x000000ffff047224 */ /* 0x000fe200078e0010 */
[----:B------:R-:W1:Y:S01]  /*7330*/  S2R R14, SR_CTAID.Y ;  /* 0x00000000000e7919 */ /* 0x000e620000002600 */
[----:B------:R-:W-:Y:S01]  /*7340*/  ISETP.NE.AND.EX P1, PT, RZ, UR5, PT, P1 ;  /* 0x00000005ff007c0c */ /* 0x000fe2000bf25310 */
[----:B------:R-:W-:-:S12]  /*7350*/  IMAD.MOV.U32 R5, RZ, RZ, R17 ;  /* 0x000000ffff057224 */ /* 0x000fd800078e0011 */
[----:B------:R-:W-:Y:S05]  /*7360*/  @!P1 BRA `(.L_x_172) ;  /* 0x0000000000289947 */ /* 0x000fea0003800000 */
[----:B------:R-:W-:Y:S02]  /*7370*/  ULDC UR6, c[0x0][0x634] ;  /* 0x00018d0000067ab9 */ /* 0x000fe40000000800 */
[----:B------:R-:W-:-:S05]  /*7380*/  IADD3 R9, P1, R16, UR6, RZ ;  /* 0x0000000610097c10 */ /* 0x000fca000ff3e0ff */
[----:B------:R-:W-:-:S04]  /*7390*/  IMAD.X R19, RZ, RZ, R17, P1 ;  /* 0x000000ffff137224 */ /* 0x000fc800008e0611 */
[----:B------:R-:W-:-:S04]  /*73a0*/  IMAD.WIDE.U32 R6, R19, UR4, RZ ;  /* 0x0000000413067c25 */ /* 0x000fc8000f8e00ff */
[----:B------:R-:W-:-:S04]  /*73b0*/  IMAD.WIDE.U32 R6, P1, R9, UR5, R6 ;  /* 0x0000000509067c25 */ /* 0x000fc8000f820006 */
[----:B------:R-:W-:-:S04]  /*73c0*/  IMAD.WIDE.U32 R8, R9, UR4, RZ ;  /* 0x0000000409087c25 */ /* 0x000fc8000f8e00ff */
[----:B------:R-:W-:Y:S01]  /*73d0*/  IMAD.X R5, RZ, RZ, RZ, P1 ;  /* 0x000000ffff057224 */ /* 0x000fe200008e06ff */
[----:B------:R-:W-:Y:S01]  /*73e0*/  IADD3 RZ, P1, R9, R6, RZ ;  /* 0x0000000609ff7210 */ /* 0x000fe20007f3e0ff */
[----:B------:R-:W-:-:S04]  /*73f0*/  IMAD.MOV.U32 R4, RZ, RZ, R7 ;  /* 0x000000ffff047224 */ /* 0x000fc800078e0007 */
[----:B------:R-:W-:-:S08]  /*7400*/  IMAD.WIDE.U32.X R4, R19, UR5, R4, P1 ;  /* 0x0000000513047c25 */ /* 0x000fd000088e0404 */
.L_x_172:
[--C-:B------:R-:W-:Y:S01]  /*7410*/  SHF.R.U64 R8, R4, UR7, R5.reuse ;  /* 0x0000000704087c19 */ /* 0x100fe20008001205 */
[----:B------:R-:W-:Y:S01]  /*7420*/  ULDC.64 UR4, c[0x0][0x620] ;  /* 0x0001880000047ab9 */ /* 0x000fe20000000a00 */
[----:B------:R-:W-:Y:S01]  /*7430*/  SHF.R.U32.HI R4, RZ, UR7, R5 ;  /* 0x00000007ff047c19 */ /* 0x000fe20008011605 */
[----:B------:R-:W2:Y:S01]  /*7440*/  LDC R24, c[0x0][0x144] ;  /* 0x00005100ff187b82 */ /* 0x000ea20000000800 */
[----:B------:R-:W-:Y:S01]  /*7450*/  IADD3 R7, P1, RZ, -R8, RZ ;  /* 0x80000008ff077210 */ /* 0x000fe20007f3e0ff */
[----:B------:R-:W-:Y:S01]  /*7460*/  ULDC.64 UR8, c[0x0][0x640] ;  /* 0x0001900000087ab9 */ /* 0x000fe20000000a00 */
[----:B0-----:R-:W-:Y:S01]  /*7470*/  I2FP.F32.U32 R9, R15 ;  /* 0x0000000f00097245 */ /* 0x001fe20000201000 */
[----:B------:R-:W-:Y:S02]  /*7480*/  ULDC UR6, c[0x0][0x608] ;  /* 0x0001820000067ab9 */ /* 0x000fe40000000800 */
[----:B------:R-:W-:Y:S01]  /*7490*/  IMAD.X R4, RZ, RZ, ~R4, P1 ;  /* 0x000000ffff047224 */ /* 0x000fe200008e0e04 */
[----:B------:R-:W-:Y:S01]  /*74a0*/  ISETP.NE.U32.AND P1, PT, RZ, UR8, PT ;  /* 0x00000008ff007c0c */ /* 0x000fe2000bf25070 */
[----:B------:R-:W0:Y:S02]  /*74b0*/  LDC R21, c[0x0][0x148] ;  /* 0x00005200ff157b82 */ /* 0x000e240000000800 */
[----:B------:R-:W-:Y:S01]  /*74c0*/  IMAD R6, R4, UR4, RZ ;  /* 0x0000000404067c24 */ /* 0x000fe2000f8e02ff */
[----:B------:R-:W-:Y:S01]  /*74d0*/  ISETP.NE.AND.EX P1, PT, RZ, UR9, PT, P1 ;  /* 0x00000009ff007c0c */ /* 0x000fe2000bf25310 */
[----:B------:R-:W-:Y:S01]  /*74e0*/  IMAD.WIDE.U32 R4, R7, UR4, R16 ;  /* 0x0000000407047c25 */ /* 0x000fe2000f8e0010 */
[----:B------:R-:W-:-:S03]  /*74f0*/  ULDC UR4, c[0x0][0x150] ;  /* 0x0000540000047ab9 */ /* 0x000fc60000000800 */
[----:B------:R-:W-:Y:S02]  /*7500*/  IMAD R7, R7, UR5, R6 ;  /* 0x0000000507077c24 */ /* 0x000fe4000f8e0206 */
[----:B------:R-:W-:Y:S01]  /*7510*/  FMUL R6, R9, UR4 ;  /* 0x0000000409067c20 */ /* 0x000fe20008400000 */
[----:B------:R-:W-:Y:S01]  /*7520*/  ULDC UR4, c[0x0][0x618] ;  /* 0x0001860000047ab9 */ /* 0x000fe20000000800 */
[----:B------:R-:W-:Y:S01]  /*7530*/  ULDC UR5, c[0x0][0x154] ;  /* 0x0000550000057ab9 */ /* 0x000fe20000000800 */
[----:B------:R-:W-:-:S03]  /*7540*/  IMAD.IADD R5, R5, 0x1, R7 ;  /* 0x0000000105057824 */ /* 0x000fc600078e0207 */
[----:B------:R-:W3:Y:S02]  /*7550*/  F2I.U32.TRUNC.NTZ R6, R6 ;  /* 0x0000000600067305 */ /* 0x000ee4000020f000 */
[----:B------:R-:W-:Y:S02]  /*7560*/  SHF.R.U64 R9, R4, UR4, R5 ;  /* 0x0000000404097c19 */ /* 0x000fe40008001205 */
[----:B-1----:R-:W-:-:S05]  /*7570*/  I2FP.F32.U32 R4, R14 ;  /* 0x0000000e00047245 */ /* 0x002fca0000201000 */
[----:B------:R-:W-:Y:S01]  /*7580*/  FMUL R22, R4, UR5 ;  /* 0x0000000504167c20 */ /* 0x000fe20008400000 */
[----:B------:R-:W-:Y:S01]  /*7590*/  SHF.R.U32.HI R4, RZ, UR4, R5 ;  /* 0x00000004ff047c19 */ /* 0x000fe20008011605 */
[----:B------:R-:W-:-:S03]  /*75a0*/  ULDC UR4, c[0x0][0x658] ;  /* 0x0001960000047ab9 */ /* 0x000fc60000000800 */
[--C-:B------:R-:W-:Y:S01]  /*75b0*/  SHF.R.U64 R20, R9, UR6, R4.reuse ;  /* 0x0000000609147c19 */ /* 0x100fe20008001204 */
[----:B------:R-:W1:Y:S01]  /*75c0*/  F2I.U32.TRUNC.NTZ R22, R22 ;  /* 0x0000001600167305 */ /* 0x000e62000020f000 */
[----:B------:R-:W-:Y:S01]  /*75d0*/  SHF.R.U32.HI R5, RZ, UR6, R4 ;  /* 0x00000006ff057c19 */ /* 0x000fe20008011604 */
[----:B---3--:R-:W-:-:S03]  /*75e0*/  IMAD.MOV R6, RZ, RZ, -R6 ;  /* 0x000000ffff067224 */ /* 0x008fc600078e0a06 */
[----:B------:R-:W-:Y:S01]  /*75f0*/  SHF.R.U64 R19, R20, UR4, R5 ;  /* 0x0000000414137c19 */ /* 0x000fe20008001205 */
[----:B--2---:R-:W-:Y:S01]  /*7600*/  IMAD R15, R24, R6, R15 ;  /* 0x00000006180f7224 */ /* 0x004fe200078e020f */
[----:B------:R-:W-:-:S03]  /*7610*/  SHF.R.U32.HI R23, RZ, UR4, R5 ;  /* 0x00000004ff177c19 */ /* 0x000fc60008011605 */
[----:B------:R-:W-:Y:S02]  /*7620*/  IMAD.MOV.U32 R4, RZ, RZ, R19 ;  /* 0x000000ffff047224 */ /* 0x000fe400078e0013 */
[----:B------:R-:W-:Y:S01]  /*7630*/  IMAD.MOV.U32 R5, RZ, RZ, R23 ;  /* 0x000000ffff057224 */ /* 0x000fe200078e0017 */
[----:B-1----:R-:W-:Y:S06]  /*7640*/  @!P1 BRA `(.L_x_173) ;  /* 0x0000000000289947 */ /* 0x002fec0003800000 */
[----:B------:R-:W-:Y:S02]  /*7650*/  ULDC UR4, c[0x0][0x64c] ;  /* 0x0001930000047ab9 */ /* 0x000fe40000000800 */
[----:B------:R-:W-:-:S05]  /*7660*/  IADD3 R5, P1, R19, UR4, RZ ;  /* 0x0000000413057c10 */ /* 0x000fca000ff3e0ff */
[----:B------:R-:W-:-:S04]  /*7670*/  IMAD.X R23, RZ, RZ, R23, P1 ;  /* 0x000000ffff177224 */ /* 0x000fc800008e0617 */
[----:B------:R-:W-:-:S04]  /*7680*/  IMAD.WIDE.U32 R6, R23, UR8, RZ ;  /* 0x0000000817067c25 */ /* 0x000fc8000f8e00ff */
[----:B------:R-:W-:-:S04]  /*7690*/  IMAD.WIDE.U32 R6, P1, R5, UR9, R6 ;  /* 0x0000000905067c25 */ /* 0x000fc8000f820006 */
[----:B------:R-:W-:-:S04]  /*76a0*/  IMAD.WIDE.U32 R4, R5, UR8, RZ ;  /* 0x0000000805047c25 */ /* 0x000fc8000f8e00ff */
[----:B------:R-:W-:Y:S01]  /*76b0*/  IMAD.MOV.U32 R4, RZ, RZ, R7 ;  /* 0x000000ffff047224 */ /* 0x000fe200078e0007 */
[----:B------:R-:W-:Y:S01]  /*76c0*/  IADD3 RZ, P3, R5, R6, RZ ;  /* 0x0000000605ff7210 */ /* 0x000fe20007f7e0ff */
[----:B------:R-:W-:-:S04]  /*76d0*/  IMAD.X R5, RZ, RZ, RZ, P1 ;  /* 0x000000ffff057224 */ /* 0x000fc800008e06ff */
[----:B------:R-:W-:-:S08]  /*76e0*/  IMAD.WIDE.U32.X R4, R23, UR9, R4, P3 ;  /* 0x0000000917047c25 */ /* 0x000fd000098e0404 */
.L_x_173:
[----:B------:R-:W-:Y:S01]  /*76f0*/  ISETP.NE.AND P1, PT, R2, 0x1, PT ;  /* 0x000000010200780c */ /* 0x000fe20003f25270 */
[----:B------:R-:W-:Y:S01]  /*7700*/  ULDC UR4, c[0x0][0x648] ;  /* 0x0001920000047ab9 */ /* 0x000fe20000000800 */
[----:B------:R-:W-:Y:S01]  /*7710*/  LOP3.LUT R20, R20, UR22, RZ, 0xc0, !PT ;  /* 0x0000001614147c12 */ /* 0x000fe2000f8ec0ff */
[----:B------:R-:W-:Y:S01]  /*7720*/  IMAD.MOV R22, RZ, RZ, -R22 ;  /* 0x000000ffff167224 */ /* 0x000fe200078e0a16 */
[----:B------:R-:W-:Y:S01]  /*7730*/  SHF.R.U64 R5, R4, UR4, R5 ;  /* 0x0000000404057c19 */ /* 0x000fe20008001205 */
[----:B------:R-:W-:Y:S01]  /*7740*/  ULDC UR4, c[0x0][0x638] ;  /* 0x00018e0000047ab9 */ /* 0x000fe20000000800 */
[----:B------:R-:W-:Y:S01]  /*7750*/  LOP3.LUT R6, R9, UR13, RZ, 0xc0, !PT ;  /* 0x0000000d09067c12 */ /* 0x000fe2000f8ec0ff */
[----:B------:R-:W-:Y:S02]  /*7760*/  ULDC UR5, c[0x0][0x610] ;  /* 0x0001840000057ab9 */ /* 0x000fe40000000800 */
[----:B------:R-:W-:Y:S02]  /*7770*/  IMAD.MOV R4, RZ, RZ, -R5 ;  /* 0x000000ffff047224 */ /* 0x000fe400078e0a05 */
[----:B------:R-:W-:-:S02]  /*7780*/  IMAD R20, R5, UR21, R20 ;  /* 0x0000001505147c24 */ /* 0x000fc4000f8e0214 */
[----:B0-----:R-:W-:Y:S02]  /*7790*/  @P1 IMAD R15, R21, R22, R14 ;  /* 0x00000016150f1224 */ /* 0x001fe400078e020e */
[----:B------:R-:W-:Y:S01]  /*77a0*/  IMAD R19, R4, UR4, R19 ;  /* 0x0000000404137c24 */ /* 0x000fe2000f8e0213 */
[----:B------:R-:W-:Y:S01]  /*77b0*/  ULDC UR4, c[0x0][0x600] ;  /* 0x0001800000047ab9 */ /* 0x000fe20000000800 */
[----:B------:R-:W-:Y:S02]  /*77c0*/  IMAD R15, R20, UR5, R15 ;  /* 0x00000005140f7c24 */ /* 0x000fe4000f8e020f */
[----:B------:R-:W-:Y:S02]  /*77d0*/  IMAD R6, R19, UR4, R6 ;  /* 0x0000000413067c24 */ /* 0x000fe4000f8e0206 */
[----:B------:R-:W-:-:S03]  /*77e0*/  IMAD.MOV.U32 R4, RZ, RZ, 0x1 ;  /* 0x00000001ff047424 */ /* 0x000fc600078e00ff */
[----:B------:R-:W-:Y:S02]  /*77f0*/  SEL R20, R6, R15, !P1 ;  /* 0x0000000f06147207 */ /* 0x000fe40004800000 */
[----:B------:R-:W-:-:S07]  /*7800*/  SEL R19, R15, R6, !P1 ;  /* 0x000000060f137207 */ /* 0x000fce0004800000 */
.L_x_171:
[----:B------:R-:W-:Y:S05]  /*7810*/  BSYNC B1 ;  /* 0x0000000000017941 */ /* 0x000fea0003800000 */
.L_x_170:
[----:B------:R-:W-:-:S13]  /*7820*/  LOP3.LUT P1, RZ, R4, 0xff, RZ, 0xc0, !PT ;  /* 0x000000ff04ff7812 */ /* 0x000fda000782c0ff */
[----:B------:R-:W-:Y:S05]  /*7830*/  @P1 BRA `(.L_x_174) ;  /* 0xfffffff000cc1947 */ /* 0x000fea000383ffff */
[----:B------:R-:W-:Y:S05]  /*7840*/  BSYNC B0 ;  /* 0x0000000000007941 */ /* 0x000fea0003800000 */
.L_x_162:
[----:B------:R-:W-:-:S03]  /*7850*/  UMOV UR4, 0xffffffff ;  /* 0xffffffff00047882 */ /* 0x000fc60000000000 */
[----:B------:R-:W-:Y:S05]  /*7860*/  BRA.DIV UR4, `(.L_x_175) ;  /* 0x0000000604607947 */ /* 0x000fea000b800000 */
[----:B------:R-:W-:-:S13]  /*7870*/  ELECT P6, URZ, PT ;  /* 0x00000000003f782f */ /* 0x000fda00038c0000 */
.L_x_191:
[----:B------:R-:W-:Y:S04]  /*7880*/  BSSY B0, `(.L_x_176) ;  /* 0x000003d000007945 */ /* 0x000fe80003800000 */
[----:B------:R-:W-:Y:S05]  /*7890*/  @!P6 BRA `(.L_x_177) ;  /* 0x0000000000ece947 */ /* 0x000fea0003800000 */
[----:B------:R-:W-:-:S04]  /*78a0*/  LOP3.LUT R18, R18, 0x2, RZ, 0xfc, !PT ;  /* 0x0000000212127812 */ /* 0x000fc800078efcff */
[----:B------:R-:W-:-:S13]  /*78b0*/  ISETP.NE.AND P0, PT, R18, 0x3, PT ;  /* 0x000000031200780c */ /* 0x000fda0003f05270 */
[----:B------:R-:W-:Y:S05]  /*78c0*/  @!P0 BRA `(.L_x_178) ;  /* 0x0000000000048947 */ /* 0x000fea0003800000 */
[----:B------:R-:W-:Y:S01]  /*78d0*/  BPT.TRAP 0x1 ;  /* 0x000000040000795c */ /* 0x000fe20000300000 */
.L_x_178:
[----:B------:R-:W0:Y:S01]  /*78e0*/  S2R R3, SR_CgaCtaId ;  /* 0x0000000000037919 */ /* 0x000e220000008800 */
[----:B------:R-:W-:-:S04]  /*78f0*/  MOV R2, 0x400 ;  /* 0x0000040000027802 */ /* 0x000fc80000000f00 */
[----:B0-----:R-:W-:Y:S02]  /*7900*/  LEA R3, R3, R2, 0x18 ;  /* 0x0000000203037211 */ /* 0x001fe400078ec0ff */
[----:B------:R-:W-:-:S03]  /*7910*/  SHF.L.U32 R2, R0, 0x1f, RZ ;  /* 0x0000001f00027819 */ /* 0x000fc600000006ff */
[----:B------:R-:W-:-:S04]  /*7920*/  VIADD R3, R3, 0x30 ;  /* 0x0000003003037836 */ /* 0x000fc80000000000 */
[C---:B------:R-:W-:Y:S02]  /*7930*/  IMAD R7, R12.reuse, 0x8, R3 ;  /* 0x000000080c077824 */ /* 0x040fe400078e0203 */
[----:B------:R-:W-:Y:S02]  /*7940*/  VIADD R12, R12, 0x1 ;  /* 0x000000010c0c7836 */ /* 0x000fe40000000000 */
[----:B------:R-:W0:Y:S03]  /*7950*/  SYNCS.PHASECHK.TRANS64.TRYWAIT P0, [R7+URZ], R2 ;  /* 0x00000002070075a7 */ /* 0x000e26000800017f */
[----:B------:R-:W-:-:S04]  /*7960*/  ISETP.NE.AND P1, PT, R12, 0x6, PT ;  /* 0x000000060c00780c */ /* 0x000fc80003f25270 */
[----:B------:R-:W-:Y:S02]  /*7970*/  SEL R5, RZ, 0x1, P1 ;  /* 0x00000001ff057807 */ /* 0x000fe40000800000 */
[----:B------:R-:W-:Y:S02]  /*7980*/  SEL R12, R12, RZ, P1 ;  /* 0x000000ff0c0c7207 */ /* 0x000fe40000800000 */
[----:B------:R-:W-:-:S03]  /*7990*/  LOP3.LUT R5, R0, R5, RZ, 0x3c, !PT ;  /* 0x0000000500057212 */ /* 0x000fc600078e3cff */
[----:B------:R-:W-:Y:S01]  /*79a0*/  IMAD R9, R12, 0x8, R3 ;  /* 0x000000080c097824 */ /* 0x000fe200078e0203 */
[----:B------:R-:W-:Y:S01]  /*79b0*/  SHF.L.U32 R4, R5, 0x1f, RZ ;  /* 0x0000001f05047819 */ /* 0x000fe200000006ff */
[----:B0-----:R-:W-:Y:S06]  /*79c0*/  @!P0 BRA `(.L_x_179) ;  /* 0x0000000400288947 */ /* 0x001fec0003800000 */
.L_x_192:
[----:B------:R-:W1:Y:S01]  /*79d0*/  SYNCS.PHASECHK.TRANS64.TRYWAIT P0, [R9+URZ], R4 ;  /* 0x00000004090075a7 */ /* 0x000e62000800017f */
[----:B------:R-:W-:-:S05]  /*79e0*/  VIADD R0, R12, 0x1 ;  /* 0x000000010c007836 */ /* 0x000fca0000000000 */
[----:B------:R-:W-:-:S04]  /*79f0*/  ISETP.NE.AND P1, PT, R0, 0x6, PT ;  /* 0x000000060000780c */ /* 0x000fc80003f25270 */
[----:B0-----:R-:W-:Y:S02]  /*7a00*/  SEL R2, RZ, 0x1, P1 ;  /* 0x00000001ff027807 */ /* 0x001fe40000800000 */
[----:B------:R-:W-:Y:S02]  /*7a10*/  SEL R0, R0, RZ, P1 ;  /* 0x000000ff00007207 */ /* 0x000fe40000800000 */
[----:B------:R-:W-:-:S03]  /*7a20*/  LOP3.LUT R7, R5, R2, RZ, 0x3c, !PT ;  /* 0x0000000205077212 */ /* 0x000fc600078e3cff */
[----:B------:R-:W-:Y:S01]  /*7a30*/  IMAD R6, R0, 0x8, R3 ;  /* 0x0000000800067824 */ /* 0x000fe200078e0203 */
[----:B------:R-:W-:Y:S01]  /*7a40*/  SHF.L.U32 R5, R7, 0x1f, RZ ;  /* 0x0000001f07057819 */ /* 0x000fe200000006ff */
[----:B-1----:R-:W-:Y:S06]  /*7a50*/  @!P0 BRA `(.L_x_180) ;  /* 0x0000000400188947 */ /* 0x002fec0003800000 */
.L_x_193:
[----:B------:R-:W1:Y:S01]  /*7a60*/  SYNCS.PHASECHK.TRANS64.TRYWAIT P0, [R6+URZ], R5 ;  /* 0x00000005060075a7 */ /* 0x000e62000800017f */
[----:B------:R-:W-:-:S05]  /*7a70*/  VIADD R0, R0, 0x1 ;  /* 0x0000000100007836 */ /* 0x000fca0000000000 */
[----:B------:R-:W-:-:S04]  /*7a80*/  ISETP.NE.AND P1, PT, R0, 0x6, PT ;  /* 0x000000060000780c */ /* 0x000fc80003f25270 */
[----:B------:R-:W-:Y:S02]  /*7a90*/  SEL R2, RZ, 0x1, P1 ;  /* 0x00000001ff027807 */ /* 0x000fe40000800000 */
[----:B------:R-:W-:Y:S02]  /*7aa0*/  SEL R0, R0, RZ, P1 ;  /* 0x000000ff00007207 */ /* 0x000fe40000800000 */
[----:B------:R-:W-:-:S03]  /*7ab0*/  LOP3.LUT R7, R7, R2, RZ, 0x3c, !PT ;  /* 0x0000000207077212 */ /* 0x000fc600078e3cff */
[----:B0-----:R-:W-:Y:S01]  /*7ac0*/  IMAD R9, R0, 0x8, R3 ;  /* 0x0000000800097824 */ /* 0x001fe200078e0203 */
[----:B------:R-:W-:Y:S01]  /*7ad0*/  SHF.L.U32 R4, R7, 0x1f, RZ ;  /* 0x0000001f07047819 */ /* 0x000fe200000006ff */
[----:B-1----:R-:W-:Y:S06]  /*7ae0*/  @!P0 BRA `(.L_x_181) ;  /* 0x0000000400088947 */ /* 0x002fec0003800000 */
.L_x_194:
        /* <DEDUP_REMOVED lines=9> */
.L_x_195:
[----:B------:R-:W1:Y:S01]  /*7b80*/  SYNCS.PHASECHK.TRANS64.TRYWAIT P0, [R6+URZ], R5 ;  /* 0x00000005060075a7 */ /* 0x000e62000800017f */
[----:B------:R-:W-:-:S05]  /*7b90*/  VIADD R0, R0, 0x1 ;  /* 0x0000000100007836 */ /* 0x000fca0000000000 */
[----:B------:R-:W-:-:S04]  /*7ba0*/  ISETP.NE.AND P1, PT, R0, 0x6, PT ;  /* 0x000000060000780c */ /* 0x000fc80003f25270 */
[----:B------:R-:W-:Y:S02]  /*7bb0*/  SEL R2, RZ, 0x1, P1 ;  /* 0x00000001ff027807 */ /* 0x000fe40000800000 */
[----:B------:R-:W-:Y:S02]  /*7bc0*/  SEL R0, R0, RZ, P1 ;  /* 0x000000ff00007207 */ /* 0x000fe40000800000 */
[----:B------:R-:W-:Y:S01]  /*7bd0*/  LOP3.LUT R2, R7, R2, RZ, 0x3c, !PT ;  /* 0x0000000207027212 */ /* 0x000fe200078e3cff */
[----:B-1----:R-:W-:Y:S06]  /*7be0*/  @!P0 BRA `(.L_x_183) ;  /* 0x0000000000f08947 */ /* 0x002fec0003800000 */
.L_x_196:
[----:B------:R-:W-:Y:S01]  /*7bf0*/  IMAD R3, R0, 0x8, R3 ;  /* 0x0000000800037824 */ /* 0x000fe200078e0203 */
[----:B------:R-:W-:-:S07]  /*7c00*/  SHF.L.U32 R0, R2, 0x1f, RZ ;  /* 0x0000001f02007819 */ /* 0x000fce00000006ff */
.L_x_184:
[----:B--2---:R2:W3:Y:S02]  /*7c10*/  SYNCS.PHASECHK.TRANS64.TRYWAIT P0, [R3+URZ], R0 ;  /* 0x00000000030075a7 */ /* 0x0044e4000800017f */
[----:B---3--:R-:W-:Y:S05]  /*7c20*/  @!P0 NANOSLEEP.SYNCS 0x989680 ;  /* 0x009896800000895d */ /* 0x008fea0003900000 */
[----:B------:R-:W3:Y:S02]  /*7c30*/  @!P0 SYNCS.PHASECHK.TRANS64 P0, [R3+URZ], R0 ;  /* 0x00000000030085a7 */ /* 0x000ee4000800007f */
[----:B---3--:R-:W-:Y:S05]  /*7c40*/  @!P0 BRA `(.L_x_184) ;  /* 0xfffffffc00f08947 */ /* 0x008fea000383ffff */
.L_x_177:
[----:B------:R-:W-:Y:S05]  /*7c50*/  BSYNC B0 ;  /* 0x0000000000007941 */ /* 0x000fea0003800000 */
.L_x_176:
[----:B------:R-:W-:Y:S05]  /*7c60*/  EXIT ;  /* 0x000000000000794d */ /* 0x000fea0003800000 */
.L_x_17:
[----:B-1----:R1:W2:Y:S02]  /*7c70*/  SYNCS.PHASECHK.TRANS64.TRYWAIT P1, [R3+URZ], R0 ;  /* 0x00000000030075a7 */ /* 0x0022a4000802017f */
[----:B--2---:R-:W-:Y:S05]  /*7c80*/  @!P1 NANOSLEEP.SYNCS 0x989680 ;  /* 0x009896800000995d */ /* 0x004fea0003900000 */
[----:B------:R-:W2:Y:S02]  /*7c90*/  @!P1 SYNCS.PHASECHK.TRANS64 P1, [R3+URZ], R0 ;  /* 0x00000000030095a7 */ /* 0x000ea4000802007f */
[----:B--2---:R-:W-:Y:S05]  /*7ca0*/  @!P1 BRA `(.L_x_17) ;  /* 0xfffffffc00f09947 */ /* 0x004fea000383ffff */
[----:B------:R-:W-:Y:S05]  /*7cb0*/  BRA `(.L_x_16) ;  /* 0xffffff98000c7947 */ /* 0x000fea000383ffff */
.L_x_22:
[----:B-1----:R-:W-:-:S04]  /*7cc0*/  IMAD.U32 R4, RZ, RZ, UR4 ;  /* 0x00000004ff047e24 */ /* 0x002fc8000f8e00ff */
[----:B------:R1:W2:Y:S03]  /*7cd0*/  SYNCS.PHASECHK.TRANS64.TRYWAIT P1, [R4+URZ], R3 ;  /* 0x00000003040075a7 */ /* 0x0002a6000802017f */
[----:B--2---:R-:W-:Y:S05]  /*7ce0*/  @!P1 NANOSLEEP.SYNCS 0x989680 ;  /* 0x009896800000995d */ /* 0x004fea0003900000 */
[----:B------:R-:W2:Y:S02]  /*7cf0*/  @!P1 SYNCS.PHASECHK.TRANS64 P1, [R4+URZ], R3 ;  /* 0x00000003040095a7 */ /* 0x000ea4000802007f */
[----:B--2---:R-:W-:Y:S05]  /*7d00*/  @!P1 BRA `(.L_x_22) ;  /* 0xfffffffc00ec9947 */ /* 0x004fea000383ffff */
[----:B------:R-:W-:Y:S05]  /*7d10*/  BRA `(.L_x_21) ;  /* 0xffffffa000307947 */ /* 0x000fea000383ffff */
.L_x_163:
[----:B------:R-:W-:Y:S01]  /*7d20*/  BSSY B1, `(.L_x_185) ;  /* 0x0000006000017945 */ /* 0x000fe20003800000 */
[----:B------:R-:W-:-:S07]  /*7d30*/  IMAD.MOV.U32 R15, RZ, RZ, -0x1 ;  /* 0xffffffffff0f7424 */ /* 0x000fce00078e00ff */
[----:B------:R-:W-:Y:S05]  /*7d40*/  WARPSYNC.COLLECTIVE R15, `(.L_x_186) ;  /* 0x000000000f0c7348 */ /* 0x000fea0003c00000 */
[----:B------:R-:W-:Y:S02]  /*7d50*/  ELECT P6, UR62, PT ;  /* 0x00000000003e782f */ /* 0x000fe400038c0000 */
[----:B------:R-:W-:Y:S01]  /*7d60*/  MOV R14, UR62 ;  /* 0x0000003e000e7c02 */ /* 0x000fe20008000f00 */
[----:B------:R-:W-:Y:S10]  /*7d70*/  ENDCOLLECTIVE ;  /* 0x000000000000791b */ /* 0x000ff40003800000 */
.L_x_186:
[----:B------:R-:W-:Y:S05]  /*7d80*/  BSYNC B1 ;  /* 0x0000000000017941 */ /* 0x000fea0003800000 */
.L_x_185:
[----:B------:R-:W-:Y:S05]  /*7d90*/  BRA `(.L_x_187) ;  /* 0xffffffec00807947 */ /* 0x000fea000383ffff */
.L_x_166:
[----:B0-----:R0:W1:Y:S02]  /*7da0*/  SYNCS.PHASECHK.TRANS64.TRYWAIT P1, [R14+URZ+0x30], R7 ;  /* 0x000030070e0075a7 */ /* 0x001064000802017f */
[----:B-1----:R-:W-:Y:S05]  /*7db0*/  @!P1 NANOSLEEP.SYNCS 0x989680 ;  /* 0x009896800000995d */ /* 0x002fea0003900000 */
[----:B------:R-:W1:Y:S02]  /*7dc0*/  @!P1 SYNCS.PHASECHK.TRANS64 P1, [R14+URZ+0x30], R7 ;  /* 0x000030070e0095a7 */ /* 0x000e64000802007f */
[----:B-1----:R-:W-:Y:S05]  /*7dd0*/  @!P1 BRA `(.L_x_166) ;  /* 0xfffffffc00f09947 */ /* 0x002fea000383ffff */
[----:B------:R-:W-:Y:S05]  /*7de0*/  BRA `(.L_x_188) ;  /* 0xffffffec00b47947 */ /* 0x000fea000383ffff */
.L_x_175:
[----:B------:R-:W-:Y:S01]  /*7df0*/  BSSY B0, `(.L_x_189) ;  /* 0x0000006000007945 */ /* 0x000fe20003800000 */
[----:B------:R-:W-:-:S07]  /*7e00*/  IMAD.MOV.U32 R15, RZ, RZ, -0x1 ;  /* 0xffffffffff0f7424 */ /* 0x000fce00078e00ff */
[----:B------:R-:W-:Y:S05]  /*7e10*/  WARPSYNC.COLLECTIVE R15, `(.L_x_190) ;  /* 0x000000000f0c7348 */ /* 0x000fea0003c00000 */
[----:B------:R-:W-:Y:S02]  /*7e20*/  ELECT P6, UR62, PT ;  /* 0x00000000003e782f */ /* 0x000fe400038c0000 */
[----:B------:R-:W-:Y:S01]  /*7e30*/  MOV R14, UR62 ;  /* 0x0000003e000e7c02 */ /* 0x000fe20008000f00 */
[----:B------:R-:W-:Y:S10]  /*7e40*/  ENDCOLLECTIVE ;  /* 0x000000000000791b */ /* 0x000ff40003800000 */
.L_x_190:
[----:B------:R-:W-:Y:S05]  /*7e50*/  BSYNC B0 ;  /* 0x0000000000007941 */ /* 0x000fea0003800000 */
.L_x_189:
[----:B------:R-:W-:Y:S05]  /*7e60*/  BRA `(.L_x_191) ;  /* 0xfffffff800847947 */ /* 0x000fea000383ffff */
.L_x_179:
[----:B0-----:R0:W1:Y:S02]  /*7e70*/  SYNCS.PHASECHK.TRANS64.TRYWAIT P0, [R7+URZ], R2 ;  /* 0x00000002070075a7 */ /* 0x001064000800017f */
[----:B-1----:R-:W-:Y:S05]  /*7e80*/  @!P0 NANOSLEEP.SYNCS 0x989680 ;  /* 0x009896800000895d */ /* 0x002fea0003900000 */
[----:B------:R-:W1:Y:S02]  /*7e90*/  @!P0 SYNCS.PHASECHK.TRANS64 P0, [R7+URZ], R2 ;  /* 0x00000002070085a7 */ /* 0x000e64000800007f */
[----:B-1----:R-:W-:Y:S05]  /*7ea0*/  @!P0 BRA `(.L_x_179) ;  /* 0xfffffffc00f08947 */ /* 0x002fea000383ffff */
[----:B------:R-:W-:Y:S05]  /*7eb0*/  BRA `(.L_x_192) ;  /* 0xfffffff800c47947 */ /* 0x000fea000383ffff */
.L_x_180:
[----:B0-----:R0:W1:Y:S02]  /*7ec0*/  SYNCS.PHASECHK.TRANS64.TRYWAIT P0, [R9+URZ], R4 ;  /* 0x00000004090075a7 */ /* 0x001064000800017f */
[----:B-1----:R-:W-:Y:S05]  /*7ed0*/  @!P0 NANOSLEEP.SYNCS 0x989680 ;  /* 0x009896800000895d */ /* 0x002fea0003900000 */
[----:B------:R-:W1:Y:S02]  /*7ee0*/  @!P0 SYNCS.PHASECHK.TRANS64 P0, [R9+URZ], R4 ;  /* 0x00000004090085a7 */ /* 0x000e64000800007f */
[----:B-1----:R-:W-:Y:S05]  /*7ef0*/  @!P0 BRA `(.L_x_180) ;  /* 0xfffffffc00f08947 */ /* 0x002fea000383ffff */
[----:B------:R-:W-:Y:S05]  /*7f00*/  BRA `(.L_x_193) ;  /* 0xfffffff800d47947 */ /* 0x000fea000383ffff */
.L_x_181:
[----:B0-----:R0:W1:Y:S02]  /*7f10*/  SYNCS.PHASECHK.TRANS64.TRYWAIT P0, [R6+URZ], R5 ;  /* 0x00000005060075a7 */ /* 0x001064000800017f */
[----:B-1----:R-:W-:Y:S05]  /*7f20*/  @!P0 NANOSLEEP.SYNCS 0x989680 ;  /* 0x009896800000895d */ /* 0x002fea0003900000 */
[----:B------:R-:W1:Y:S02]  /*7f30*/  @!P0 SYNCS.PHASECHK.TRANS64 P0, [R6+URZ], R5 ;  /* 0x00000005060085a7 */ /* 0x000e64000800007f */
[----:B-1----:R-:W-:Y:S05]  /*7f40*/  @!P0 BRA `(.L_x_181) ;  /* 0xfffffffc00f08947 */ /* 0x002fea000383ffff */
[----:B------:R-:W-:Y:S05]  /*7f50*/  BRA `(.L_x_194) ;  /* 0xfffffff800e47947 */ /* 0x000fea000383ffff */
.L_x_182:
[----:B0-----:R0:W1:Y:S02]  /*7f60*/  SYNCS.PHASECHK.TRANS64.TRYWAIT P0, [R9+URZ], R4 ;  /* 0x00000004090075a7 */ /* 0x001064000800017f */
[----:B-1----:R-:W-:Y:S05]  /*7f70*/  @!P0 NANOSLEEP.SYNCS 0x989680 ;  /* 0x009896800000895d */ /* 0x002fea0003900000 */
[----:B------:R-:W1:Y:S02]  /*7f80*/  @!P0 SYNCS.PHASECHK.TRANS64 P0, [R9+URZ], R4 ;  /* 0x00000004090085a7 */ /* 0x000e64000800007f */
[----:B-1----:R-:W-:Y:S05]  /*7f90*/  @!P0 BRA `(.L_x_182) ;  /* 0xfffffffc00f08947 */ /* 0x002fea000383ffff */
[----:B------:R-:W-:Y:S05]  /*7fa0*/  BRA `(.L_x_195) ;  /* 0xfffffff800f47947 */ /* 0x000fea000383ffff */
.L_x_183:
[----:B-1----:R1:W2:Y:S02]  /*7fb0*/  SYNCS.PHASECHK.TRANS64.TRYWAIT P0, [R6+URZ], R5 ;  /* 0x00000005060075a7 */ /* 0x0022a4000800017f */
[----:B--2---:R-:W-:Y:S05]  /*7fc0*/  @!P0 NANOSLEEP.SYNCS 0x989680 ;  /* 0x009896800000895d */ /* 0x004fea0003900000 */
[----:B------:R-:W2:Y:S02]  /*7fd0*/  @!P0 SYNCS.PHASECHK.TRANS64 P0, [R6+URZ], R5 ;  /* 0x00000005060085a7 */ /* 0x000ea4000800007f */
[----:B--2---:R-:W-:Y:S05]  /*7fe0*/  @!P0 BRA `(.L_x_183) ;  /* 0xfffffffc00f08947 */ /* 0x004fea000383ffff */
[----:B------:R-:W-:Y:S05]  /*7ff0*/  BRA `(.L_x_196) ;  /* 0xfffffff800fc7947 */ /* 0x000fea000383ffff */
.L_x_197:
[----:B------:R-:W-:-:S00]  /*8000*/  BRA `(.L_x_197) ;  /* 0xfffffffc00fc7947 */ /* 0x000fc0000383ffff */
[----:B------:R-:W-:-:S00]  /*8010*/  NOP ;  /* 0x0000000000007918 */ /* 0x000fc00000000000 */
        /* <DEDUP_REMOVED lines=14> */
.L_x_198:


//--------------------- .nv.global.init           --------------------------
	.section	.nv.global.init,"aw",@progbits
.nv.global.init:
	.type		$str$22,@object
	.size		$str$22,($str$23 - $str$22)
$str$22:
        /*0000*/ 	.byte	0x6b, 0x5f, 0x74, 0x69, 0x6c, 0x65, 0x5f, 0x63, 0x6f, 0x75, 0x6e, 0x74, 0x20, 0x3e, 0x3d, 0x20
        /*0010*/ 	.byte	0x31, 0x00
	.type		$str$23,@object
	.size		$str$23,(__unnamed_1 - $str$23)
$str$23:
        /*0012*/ 	.byte	0x2f, 0x74, 0x6d, 0x70, 0x2f, 0x63, 0x75, 0x74, 0x6c, 0x61, 0x73, 0x73, 0x5f, 0x73, 0x77, 0x65
        /*0022*/ 	.byte	0x65, 0x70, 0x5f, 0x73, 0x72, 0x63, 0x2f, 0x69, 0x6e, 0x63, 0x6c, 0x75, 0x64, 0x65, 0x2f, 0x63
        /*0032*/ 	.byte	0x75, 0x74, 0x6c, 0x61, 0x73, 0x73, 0x2f, 0x67, 0x65, 0x6d, 0x6d, 0x2f, 0x63, 0x6f, 0x6c, 0x6c
        /*0042*/ 	.byte	0x65, 0x63, 0x74, 0x69, 0x76, 0x65, 0x2f, 0x73, 0x6d, 0x39, 0x30, 0x5f, 0x6d, 0x6d, 0x61, 0x5f
        /*0052*/ 	.byte	0x74, 0x6d, 0x61, 0x5f, 0x67, 0x6d, 0x6d, 0x61, 0x5f, 0x73, 0x73, 0x5f, 0x77, 0x61, 0x72, 0x70
        /*0062*/ 	.byte	0x73, 0x70, 0x65, 0x63, 0x69, 0x61, 0x6c, 0x69, 0x7a, 0x65, 0x64, 0x2e, 0x68, 0x70, 0x70, 0x00
	.type		__unnamed_1,@object
	.size		__unnamed_1,(.L_0 - __unnamed_1)
__unnamed_1:
        /*0072*/ 	.byte	0x76, 0x6f, 0x69, 0x64, 0x20, 0x63, 0x75, 0x74, 0x6c, 0x61, 0x73, 0x73, 0x3a, 0x3a, 0x67, 0x65
        /* <DEDUP_REMOVED lines=175> */
        /*0b72*/ 	.byte	0x74, 0x79, 0x5d, 0x00
.L_0:


//--------------------- .nv.shared._ZN7cutlass13device_kernelINS_4gemm6kernel13GemmUniversalIN4cute5tupleIJiiiiEEENS1_10collective13CollectiveMmaINS1_34MainloopSm90TmaGmmaWarpSpecializedILi6ENS5_IJNS4_1CILi1EEESB_SB_EEENS1_35KernelTmaWarpSpecializedCooperativeEEENS5_IJNSA_ILi128EEESF_SF_EEEfNS5_IJlSB_lEEEfSH_NS4_8TiledMMAINS4_8MMA_AtomIJNS4_4SM904GMMA30MMA_64x128x8_F32TF32TF32_SS_TNILNSL_7ScaleInE1ELSN_1EEEEEENS4_6LayoutINS5_IJNSA_ILi2EEESB_SB_EEENS5_IJSB_NSA_ILi0EEEST_EEEEENS5_IJNS4_10UnderscoreESW_SW_EEEEENS4_13SM90_TMA_LOADENS4_14ComposedLayoutINS4_7SwizzleILi3ELi4ELi3EEENS4_18smem_ptr_flag_bitsILi32EEENSQ_INS5_IJNSA_ILi8EEENSA_ILi32EEEEEENS5_IJS16_SB_EEEEEEEvNS4_8identityESZ_S1A_vS1B_EENS_8epilogue10collective6detail29Sm90TmaWarpSpecializedAdapterINS1E_15DefaultEpilogueIfSH_SH_NS1D_6thread17LinearCombinationIfLi1EffLNS1I_9ScaleType4KindE0ELNS_15FloatRoundStyleE2EfEENS1_15EpilogueDefaultEEEEEvvEEEEvNT_6ParamsE --------------------------
	.section	.nv.shared._ZN7cutlass13device_kernelINS_4gemm6kernel13GemmUniversalIN4cute5tupleIJiiiiEEENS1_10collective13CollectiveMmaINS1_34MainloopSm90TmaGmmaWarpSpecializedILi6ENS5_IJNS4_1CILi1EEESB_SB_EEENS1_35KernelTmaWarpSpecializedCooperativeEEENS5_IJNSA_ILi128EEESF_SF_EEEfNS5_IJlSB_lEEEfSH_NS4_8TiledMMAINS4_8MMA_AtomIJNS4_4SM904GMMA30MMA_64x128x8_F32TF32TF32_SS_TNILNSL_7ScaleInE1ELSN_1EEEEEENS4_6LayoutINS5_IJNSA_ILi2EEESB_SB_EEENS5_IJSB_NSA_ILi0EEEST_EEEEENS5_IJNS4_10UnderscoreESW_SW_EEEEENS4_13SM90_TMA_LOADENS4_14ComposedLayoutINS4_7SwizzleILi3ELi4ELi3EEENS4_18smem_ptr_flag_bitsILi32EEENSQ_INS5_IJNSA_ILi8EEENSA_ILi32EEEEEENS5_IJS16_SB_EEEEEEEvNS4_8identityESZ_S1A_vS1B_EENS_8epilogue10collective6detail29Sm90TmaWarpSpecializedAdapterINS1E_15DefaultEpilogueIfSH_SH_NS1D_6thread17LinearCombinationIfLi1EffLNS1I_9ScaleType4KindE0ELNS_15FloatRoundStyleE2EfEENS1_15EpilogueDefaultEEEEEvvEEEEvNT_6ParamsE,"aw",@nobits
	.sectionflags	@""
	.align	16
	.zero		1024


//--------------------- .nv.shared.reserved.0     --------------------------
	.section	.nv.shared.reserved.0,"aw",@nobits
	.weak		__nv_reservedSMEM_offset_0_alias
	.size		__nv_reservedSMEM_offset_0_alias, 0, 0
	.other		__nv_reservedSMEM_offset_0_alias,@"STO_CUDA_RESERVED_SHARED STV_DEFAULT"
__nv_reservedSMEM_offset_0_alias:
	.zero		0


//--------------------- .nv.global                --------------------------
	.section	.nv.global,"aw",@nobits
.nv.global:
	.type		_ZN40_INTERNAL_d3f5f8a8_4_k_cu_01ee6d42_239194cute1_E,@object
	.size		_ZN40_INTERNAL_d3f5f8a8_4_k_cu_01ee6d42_239194cute1_E,(_ZN40_INTERNAL_d3f5f8a8_4_k_cu_01ee6d42_239194cuda3std3__45__cpo6cbeginE - _ZN40_INTERNAL_d3f5f8a8_4_k_cu_01ee6d42_239194cute1_E)
_ZN40_INTERNAL_d3f5f8a8_4_k_cu_01ee6d42_239194cute1_E:
	.zero		1
	.type		_ZN40_INTERNAL_d3f5f8a8_4_k_cu_01ee6d42_239194cuda3std3__45__cpo6cbeginE,@object
	.size		_ZN40_INTERNAL_d3f5f8a8_4_k_cu_01ee6d42_239194cuda3std3__45__cpo6cbeginE,(_ZN40_INTERNAL_d3f5f8a8_4_k_cu_01ee6d42_239194cuda3std3__48in_placeE - _ZN40_INTERNAL_d3f5f8a8_4_k_cu_01ee6d42_239194cuda3std3__45__cpo6cbeginE)
_ZN40_INTERNAL_d3f5f8a8_4_k_cu_01ee6d42_239194cuda3std3__45__cpo6cbeginE:
	.zero		1
	.type		_ZN40_INTERNAL_d3f5f8a8_4_k_cu_01ee6d42_239194cuda3std3__48in_placeE,@object
	.size		_ZN40_INTERNAL_d3f5f8a8_4_k_cu_01ee6d42_239194cuda3std3__48in_placeE,(_ZN40_INTERNAL_d3f5f8a8_4_k_cu_01ee6d42_239194cuda3std6ranges3__45__cpo9iter_moveE - _ZN40_INTERNAL_d3f5f8a8_4_k_cu_01ee6d42_239194cuda3std3__48in_placeE)
_ZN40_INTERNAL_d3f5f8a8_4_k_cu_01ee6d42_239194cuda3std3__48in_placeE:
	.zero		1
	.type		_ZN40_INTERNAL_d3f5f8a8_4_k_cu_01ee6d42_239194cuda3std6ranges3__45__cpo9iter_moveE,@object
	.size		_ZN40_INTERNAL_d3f5f8a8_4_k_cu_01ee6d42_239194cuda3std6ranges3__45__cpo9iter_moveE,(_ZN40_INTERNAL_d3f5f8a8_4_k_cu_01ee6d42_239194cuda3std3__45__cpo5beginE - _ZN40_INTERNAL_d3f5f8a8_4_k_cu_01ee6d42_239194cuda3std6ranges3__45__cpo9iter_moveE)
_ZN40_INTERNAL_d3f5f8a8_4_k_cu_01ee6d42_239194cuda3std6ranges3__45__cpo9iter_moveE:
	.zero		1
	.type		_ZN40_INTERNAL_d3f5f8a8_4_k_cu_01ee6d42_239194cuda3std3__45__cpo5beginE,@object
	.size		_ZN40_INTERNAL_d3f5f8a8_4_k_cu_01ee6d42_239194cuda3std3__45__cpo5beginE,(_ZN40_INTERNAL_d3f5f8a8_4_k_cu_01ee6d42_239194cuda3std3__442_GLOBAL__N__d3f5f8a8_4_k_cu_01ee6d42_239196ignoreE - _ZN40_INTERNAL_d3f5f8a8_4_k_cu_01ee6d42_239194cuda3std3__45__cpo5beginE)
_ZN40_INTERNAL_d3f5f8a8_4_k_cu_01ee6d42_239194cuda3std3__45__cpo5beginE:
	.zero		1
	.type		_ZN40_INTERNAL_d3f5f8a8_4_k_cu_01ee6d42_239194cuda3std3__442_GLOBAL__N__d3f5f8a8_4_k_cu_01ee6d42_239196ignoreE,@object
	.size		_ZN40_INTERNAL_d3f5f8a8_4_k_cu_01ee6d42_239194cuda3std3__442_GLOBAL__N__d3f5f8a8_4_k_cu_01ee6d42_239196ignoreE,(_ZN40_INTERNAL_d3f5f8a8_4_k_cu_01ee6d42_239194cute7productE - _ZN40_INTERNAL_d3f5f8a8_4_k_cu_01ee6d42_239194cuda3std3__442_GLOBAL__N__d3f5f8a8_4_k_cu_01ee6d42_239196ignoreE)
_ZN40_INTERNAL_d3f5f8a8_4_k_cu_01ee6d42_239194cuda3std3__442_GLOBAL__N__d3f5f8a8_4_k_cu_01ee6d42_239196ignoreE:
	.zero		1
	.type		_ZN40_INTERNAL_d3f5f8a8_4_k_cu_01ee6d42_239194cute7productE,@object
	.size		_ZN40_INTERNAL_d3f5f8a8_4_k_cu_01ee6d42_239194cute7productE,(_ZN40_INTERNAL_d3f5f8a8_4_k_cu_01ee6d42_239194cuda3std3__45__cpo3endE - _ZN40_INTERNAL_d3f5f8a8_4_k_cu_01ee6d42_239194cute7productE)
_ZN40_INTERNAL_d3f5f8a8_4_k_cu_01ee6d42_239194cute7productE:
	.zero		1
	.type		_ZN40_INTERNAL_d3f5f8a8_4_k_cu_01ee6d42_239194cuda3std3__45__cpo3endE,@object
	.size		_ZN40_INTERNAL_d3f5f8a8_4_k_cu_01ee6d42_239194cuda3std3__45__cpo3endE,(_ZN40_INTERNAL_d3f5f8a8_4_k_cu_01ee6d42_239194cuda3std3__419piecewise_constructE - _ZN40_INTERNAL_d3f5f8a8_4_k_cu_01ee6d42_239194cuda3std3__45__cpo3endE)
_ZN40_INTERNAL_d3f5f8a8_4_k_cu_01ee6d42_239194cuda3std3__45__cpo3endE:
	.zero		1
	.type		_ZN40_INTERNAL_d3f5f8a8_4_k_cu_01ee6d42_239194cuda3std3__419piecewise_constructE,@object
	.size		_ZN40_INTERNAL_d3f5f8a8_4_k_cu_01ee6d42_239194cuda3std3__419piecewise_constructE,(_ZN40_INTERNAL_d3f5f8a8_4_k_cu_01ee6d42_239194cuda3std3__45__cpo4cendE - _ZN40_INTERNAL_d3f5f8a8_4_k_cu_01ee6d42_239194cuda3std3__419piecewise_constructE)
_ZN40_INTERNAL_d3f5f8a8_4_k_cu_01ee6d42_239194cuda3std3__419piecewise_constructE:
	.zero		1
	.type		_ZN40_INTERNAL_d3f5f8a8_4_k_cu_01ee6d42_239194cuda3std3__45__cpo4cendE,@object
	.size		_ZN40_INTERNAL_d3f5f8a8_4_k_cu_01ee6d42_239194cuda3std3__45__cpo4cendE,(_ZN40_INTERNAL_d3f5f8a8_4_k_cu_01ee6d42_239194cuda3std6ranges3__45__cpo4swapE - _ZN40_INTERNAL_d3f5f8a8_4_k_cu_01ee6d42_239194cuda3std3__45__cpo4cendE)
_ZN40_INTERNAL_d3f5f8a8_4_k_cu_01ee6d42_239194cuda3std3__45__cpo4cendE:
	.zero		1
	.type		_ZN40_INTERNAL_d3f5f8a8_4_k_cu_01ee6d42_239194cuda3std6ranges3__45__cpo4swapE,@object
	.size		_ZN40_INTERNAL_d3f5f8a8_4_k_cu_01ee6d42_239194cuda3std6ranges3__45__cpo4swapE,(.L_8 - _ZN40_INTERNAL_d3f5f8a8_4_k_cu_01ee6d42_239194cuda3std6ranges3__45__cpo4swapE)
_ZN40_INTERNAL_d3f5f8a8_4_k_cu_01ee6d42_239194cuda3std6ranges3__45__cpo4swapE:
	.zero		1
.L_8:


//--------------------- .nv.constant0._ZN7cutlass13device_kernelINS_4gemm6kernel13GemmUniversalIN4cute5tupleIJiiiiEEENS1_10collective13CollectiveMmaINS1_34MainloopSm90TmaGmmaWarpSpecializedILi6ENS5_IJNS4_1CILi1EEESB_SB_EEENS1_35KernelTmaWarpSpecializedCooperativeEEENS5_IJNSA_ILi128EEESF_SF_EEEfNS5_IJlSB_lEEEfSH_NS4_8TiledMMAINS4_8MMA_AtomIJNS4_4SM904GMMA30MMA_64x128x8_F32TF32TF32_SS_TNILNSL_7ScaleInE1ELSN_1EEEEEENS4_6LayoutINS5_IJNSA_ILi2EEESB_SB_EEENS5_IJSB_NSA_ILi0EEEST_EEEEENS5_IJNS4_10UnderscoreESW_SW_EEEEENS4_13SM90_TMA_LOADENS4_14ComposedLayoutINS4_7SwizzleILi3ELi4ELi3EEENS4_18smem_ptr_flag_bitsILi32EEENSQ_INS5_IJNSA_ILi8EEENSA_ILi32EEEEEENS5_IJS16_SB_EEEEEEEvNS4_8identityESZ_S1A_vS1B_EENS_8epilogue10collective6detail29Sm90TmaWarpSpecializedAdapterINS1E_15DefaultEpilogueIfSH_SH_NS1D_6thread17LinearCombinationIfLi1EffLNS1I_9ScaleType4KindE0ELNS_15FloatRoundStyleE2EfEENS1_15EpilogueDefaultEEEEEvvEEEEvNT_6ParamsE --------------------------
	.section	.nv.constant0._ZN7cutlass13device_kernelINS_4gemm6kernel13GemmUniversalIN4cute5tupleIJiiiiEEENS1_10collective13CollectiveMmaINS1_34MainloopSm90TmaGmmaWarpSpecializedILi6ENS5_IJNS4_1CILi1EEESB_SB_EEENS1_35KernelTmaWarpSpecializedCooperativeEEENS5_IJNSA_ILi128EEESF_SF_EEEfNS5_IJlSB_lEEEfSH_NS4_8TiledMMAINS4_8MMA_AtomIJNS4_4SM904GMMA30MMA_64x128x8_F32TF32TF32_SS_TNILNSL_7ScaleInE1ELSN_1EEEEEENS4_6LayoutINS5_IJNSA_ILi2EEESB_SB_EEENS5_IJSB_NSA_ILi0EEEST_EEEEENS5_IJNS4_10UnderscoreESW_SW_EEEEENS4_13SM90_TMA_LOADENS4_14ComposedLayoutINS4_7SwizzleILi3ELi4ELi3EEENS4_18smem_ptr_flag_bitsILi32EEENSQ_INS5_IJNSA_ILi8EEENSA_ILi32EEEEEENS5_IJS16_SB_EEEEEEEvNS4_8identityESZ_S1A_vS1B_EENS_8epilogue10collective6detail29Sm90TmaWarpSpecializedAdapterINS1E_15DefaultEpilogueIfSH_SH_NS1D_6thread17LinearCombinationIfLi1EffLNS1I_9ScaleType4KindE0ELNS_15FloatRoundStyleE2EfEENS1_15EpilogueDefaultEEEEEvvEEEEvNT_6ParamsE,"a",@progbits
	.sectionflags	@""
	.align	4
.nv.constant0._ZN7cutlass13device_kernelINS_4gemm6kernel13GemmUniversalIN4cute5tupleIJiiiiEEENS1_10collective13CollectiveMmaINS1_34MainloopSm90TmaGmmaWarpSpecializedILi6ENS5_IJNS4_1CILi1EEESB_SB_EEENS1_35KernelTmaWarpSpecializedCooperativeEEENS5_IJNSA_ILi128EEESF_SF_EEEfNS5_IJlSB_lEEEfSH_NS4_8TiledMMAINS4_8MMA_AtomIJNS4_4SM904GMMA30MMA_64x128x8_F32TF32TF32_SS_TNILNSL_7ScaleInE1ELSN_1EEEEEENS4_6LayoutINS5_IJNSA_ILi2EEESB_SB_EEENS5_IJSB_NSA_ILi0EEEST_EEEEENS5_IJNS4_10UnderscoreESW_SW_EEEEENS4_13SM90_TMA_LOADENS4_14ComposedLayoutINS4_7SwizzleILi3ELi4ELi3EEENS4_18smem_ptr_flag_bitsILi32EEENSQ_INS5_IJNSA_ILi8EEENSA_ILi32EEEEEENS5_IJS16_SB_EEEEEEEvNS4_8identityESZ_S1A_vS1B_EENS_8epilogue10collective6detail29Sm90TmaWarpSpecializedAdapterINS1E_15DefaultEpilogueIfSH_SH_NS1D_6thread17LinearCombinationIfLi1EffLNS1I_9ScaleType4KindE0ELNS_15FloatRoundStyleE2EfEENS1_15EpilogueDefaultEEEEEvvEEEEvNT_6ParamsE:
	.zero		1664


//--------------------- SYMBOLS --------------------------

	.type		.nv.reservedSmem.offset0,@object
	.size		.nv.reservedSmem.offset0,0x4
	.type		__assertfail,@function
